//
// Generated by NVIDIA NVVM Compiler
//
// Compiler Build ID: CL-36424714
// Cuda compilation tools, release 13.0, V13.0.88
// Based on NVVM 20.0.0
//

.version 9.0
.target sm_100
.address_size 64

	// .globl	_Z14compadd_kernelPfS_i
// _ZZN3cub18CUB_300001_SM_10006detail9transform23transform_kernel_ublkcpINS2_19async_copy_policy_tILi128EEEiN4cuda3std3__44plusIfEEN6thrust24THRUST_300001_SM_1000_NS6detail15normal_iteratorINSC_10device_ptrIfEEEEJffEEEvT0_iT1_T2_DpNS2_16aligned_base_ptrIT3_EEE3bar has been demoted
// _ZZN3cub18CUB_300001_SM_10006detail9transform23transform_kernel_ublkcpINS2_19async_copy_policy_tILi128EEElN4cuda3std3__44plusIfEEN6thrust24THRUST_300001_SM_1000_NS6detail15normal_iteratorINSC_10device_ptrIfEEEEJffEEEvT0_iT1_T2_DpNS2_16aligned_base_ptrIT3_EEE3bar has been demoted
.global .align 1 .b8 _ZN34_INTERNAL_8babac42_4_k_cu_328fda244cuda3std3__45__cpo5beginE[1];
.global .align 1 .b8 _ZN34_INTERNAL_8babac42_4_k_cu_328fda244cuda3std3__45__cpo3endE[1];
.global .align 1 .b8 _ZN34_INTERNAL_8babac42_4_k_cu_328fda244cuda3std3__45__cpo6cbeginE[1];
.global .align 1 .b8 _ZN34_INTERNAL_8babac42_4_k_cu_328fda244cuda3std3__45__cpo4cendE[1];
.global .align 1 .b8 _ZN34_INTERNAL_8babac42_4_k_cu_328fda244cuda3std3__45__cpo6rbeginE[1];
.global .align 1 .b8 _ZN34_INTERNAL_8babac42_4_k_cu_328fda244cuda3std3__45__cpo4rendE[1];
.global .align 1 .b8 _ZN34_INTERNAL_8babac42_4_k_cu_328fda244cuda3std3__45__cpo7crbeginE[1];
.global .align 1 .b8 _ZN34_INTERNAL_8babac42_4_k_cu_328fda244cuda3std3__45__cpo5crendE[1];
.global .align 1 .b8 _ZN34_INTERNAL_8babac42_4_k_cu_328fda244cuda3std3__436_GLOBAL__N__8babac42_4_k_cu_328fda246ignoreE[1];
.global .align 1 .b8 _ZN34_INTERNAL_8babac42_4_k_cu_328fda244cuda3std3__419piecewise_constructE[1];
.global .align 1 .b8 _ZN34_INTERNAL_8babac42_4_k_cu_328fda244cuda3std3__48in_placeE[1];
.global .align 1 .b8 _ZN34_INTERNAL_8babac42_4_k_cu_328fda244cuda3std3__420unreachable_sentinelE[1];
.global .align 1 .b8 _ZN34_INTERNAL_8babac42_4_k_cu_328fda244cuda3std3__47nulloptE[1];
.global .align 1 .b8 _ZN34_INTERNAL_8babac42_4_k_cu_328fda244cuda3std3__48unexpectE[1];
.global .align 1 .b8 _ZN34_INTERNAL_8babac42_4_k_cu_328fda244cuda3std6ranges3__45__cpo4swapE[1];
.global .align 1 .b8 _ZN34_INTERNAL_8babac42_4_k_cu_328fda244cuda3std6ranges3__45__cpo9iter_moveE[1];
.global .align 1 .b8 _ZN34_INTERNAL_8babac42_4_k_cu_328fda244cuda3std6ranges3__45__cpo5beginE[1];
.global .align 1 .b8 _ZN34_INTERNAL_8babac42_4_k_cu_328fda244cuda3std6ranges3__45__cpo3endE[1];
.global .align 1 .b8 _ZN34_INTERNAL_8babac42_4_k_cu_328fda244cuda3std6ranges3__45__cpo6cbeginE[1];
.global .align 1 .b8 _ZN34_INTERNAL_8babac42_4_k_cu_328fda244cuda3std6ranges3__45__cpo4cendE[1];
.global .align 1 .b8 _ZN34_INTERNAL_8babac42_4_k_cu_328fda244cuda3std6ranges3__45__cpo7advanceE[1];
.global .align 1 .b8 _ZN34_INTERNAL_8babac42_4_k_cu_328fda244cuda3std6ranges3__45__cpo9iter_swapE[1];
.global .align 1 .b8 _ZN34_INTERNAL_8babac42_4_k_cu_328fda244cuda3std6ranges3__45__cpo4nextE[1];
.global .align 1 .b8 _ZN34_INTERNAL_8babac42_4_k_cu_328fda244cuda3std6ranges3__45__cpo4prevE[1];
.global .align 1 .b8 _ZN34_INTERNAL_8babac42_4_k_cu_328fda244cuda3std6ranges3__45__cpo4dataE[1];
.global .align 1 .b8 _ZN34_INTERNAL_8babac42_4_k_cu_328fda244cuda3std6ranges3__45__cpo5cdataE[1];
.global .align 1 .b8 _ZN34_INTERNAL_8babac42_4_k_cu_328fda244cuda3std6ranges3__45__cpo4sizeE[1];
.global .align 1 .b8 _ZN34_INTERNAL_8babac42_4_k_cu_328fda244cuda3std6ranges3__45__cpo5ssizeE[1];
.global .align 1 .b8 _ZN34_INTERNAL_8babac42_4_k_cu_328fda244cuda3std6ranges3__45__cpo8distanceE[1];
.global .align 1 .b8 _ZN34_INTERNAL_8babac42_4_k_cu_328fda246thrust24THRUST_300001_SM_1000_NS8cuda_cub3parE[1];
.global .align 1 .b8 _ZN34_INTERNAL_8babac42_4_k_cu_328fda246thrust24THRUST_300001_SM_1000_NS8cuda_cub10par_nosyncE[1];
.global .align 1 .b8 _ZN34_INTERNAL_8babac42_4_k_cu_328fda246thrust24THRUST_300001_SM_1000_NS6system6detail10sequential3seqE[1];
.global .align 1 .b8 _ZN34_INTERNAL_8babac42_4_k_cu_328fda246thrust24THRUST_300001_SM_1000_NS12placeholders2_1E[1];
.global .align 1 .b8 _ZN34_INTERNAL_8babac42_4_k_cu_328fda246thrust24THRUST_300001_SM_1000_NS12placeholders2_2E[1];
.global .align 1 .b8 _ZN34_INTERNAL_8babac42_4_k_cu_328fda246thrust24THRUST_300001_SM_1000_NS12placeholders2_3E[1];
.global .align 1 .b8 _ZN34_INTERNAL_8babac42_4_k_cu_328fda246thrust24THRUST_300001_SM_1000_NS12placeholders2_4E[1];
.global .align 1 .b8 _ZN34_INTERNAL_8babac42_4_k_cu_328fda246thrust24THRUST_300001_SM_1000_NS12placeholders2_5E[1];
.global .align 1 .b8 _ZN34_INTERNAL_8babac42_4_k_cu_328fda246thrust24THRUST_300001_SM_1000_NS12placeholders2_6E[1];
.global .align 1 .b8 _ZN34_INTERNAL_8babac42_4_k_cu_328fda246thrust24THRUST_300001_SM_1000_NS12placeholders2_7E[1];
.global .align 1 .b8 _ZN34_INTERNAL_8babac42_4_k_cu_328fda246thrust24THRUST_300001_SM_1000_NS12placeholders2_8E[1];
.global .align 1 .b8 _ZN34_INTERNAL_8babac42_4_k_cu_328fda246thrust24THRUST_300001_SM_1000_NS12placeholders2_9E[1];
.global .align 1 .b8 _ZN34_INTERNAL_8babac42_4_k_cu_328fda246thrust24THRUST_300001_SM_1000_NS12placeholders3_10E[1];
.global .align 1 .b8 _ZN34_INTERNAL_8babac42_4_k_cu_328fda246thrust24THRUST_300001_SM_1000_NS3seqE[1];
.extern .shared .align 128 .b8 _ZN3cub18CUB_300001_SM_10006detail9transform4smemE[];

.visible .entry _Z14compadd_kernelPfS_i(
	.param .u64 .ptr .align 1 _Z14compadd_kernelPfS_i_param_0,
	.param .u64 .ptr .align 1 _Z14compadd_kernelPfS_i_param_1,
	.param .u32 _Z14compadd_kernelPfS_i_param_2
)
{
	.reg .pred 	%p<4>;
	.reg .b32 	%r<14>;
	.reg .b32 	%f<4>;
	.reg .b64 	%rd<8>;

	ld.param.u64 	%rd1, [_Z14compadd_kernelPfS_i_param_0];
	ld.param.u64 	%rd2, [_Z14compadd_kernelPfS_i_param_1];
	mov.u32 	%r4, %ctaid.x;
	mov.u32 	%r5, %ntid.x;
	mov.u32 	%r6, %tid.x;
	mad.lo.s32 	%r1, %r4, %r5, %r6;
	mov.u32 	%r7, %ctaid.y;
	mov.u32 	%r8, %ntid.y;
	mov.u32 	%r9, %tid.y;
	mad.lo.s32 	%r10, %r7, %r8, %r9;
	mov.u32 	%r3, %ctaid.z;
	setp.gt.s32 	%p1, %r1, 383;
	max.u32 	%r11, %r10, %r3;
	setp.gt.u32 	%p2, %r11, 383;
	or.pred  	%p3, %p2, %p1;
	@%p3 bra 	$L__BB0_2;
	cvta.to.global.u64 	%rd3, %rd2;
	cvta.to.global.u64 	%rd4, %rd1;
	mad.lo.s32 	%r12, %r3, 147456, %r1;
	mad.lo.s32 	%r13, %r10, 384, %r12;
	mul.wide.s32 	%rd5, %r13, 4;
	add.s64 	%rd6, %rd3, %rd5;
	ld.global.nc.f32 	%f1, [%rd6];
	add.s64 	%rd7, %rd4, %rd5;
	ld.global.f32 	%f2, [%rd7];
	add.f32 	%f3, %f1, %f2;
	st.global.f32 	[%rd7], %f3;
$L__BB0_2:
	ret;

}
	// .globl	_ZN3cub18CUB_300001_SM_10006detail11EmptyKernelIvEEvv
.visible .entry _ZN3cub18CUB_300001_SM_10006detail11EmptyKernelIvEEvv()
{


	ret;

}
	// .globl	_ZN3cub18CUB_300001_SM_10006detail9transform16transform_kernelINS2_10policy_hubILb0EN4cuda3std3__45tupleIJN6thrust24THRUST_300001_SM_1000_NS6detail15normal_iteratorINSA_10device_ptrIKfEEEENSC_INSD_IfEEEEEEEE10policy1000EiNS7_4plusIfEESI_JPSE_PfEEEvT0_iT1_T2_DpNS2_10kernel_argIT3_EE
.visible .entry _ZN3cub18CUB_300001_SM_10006detail9transform16transform_kernelINS2_10policy_hubILb0EN4cuda3std3__45tupleIJN6thrust24THRUST_300001_SM_1000_NS6detail15normal_iteratorINSA_10device_ptrIKfEEEENSC_INSD_IfEEEEEEEE10policy1000EiNS7_4plusIfEESI_JPSE_PfEEEvT0_iT1_T2_DpNS2_10kernel_argIT3_EE(
	.param .u32 _ZN3cub18CUB_300001_SM_10006detail9transform16transform_kernelINS2_10policy_hubILb0EN4cuda3std3__45tupleIJN6thrust24THRUST_300001_SM_1000_NS6detail15normal_iteratorINSA_10device_ptrIKfEEEENSC_INSD_IfEEEEEEEE10policy1000EiNS7_4plusIfEESI_JPSE_PfEEEvT0_iT1_T2_DpNS2_10kernel_argIT3_EE_param_0,
	.param .u32 _ZN3cub18CUB_300001_SM_10006detail9transform16transform_kernelINS2_10policy_hubILb0EN4cuda3std3__45tupleIJN6thrust24THRUST_300001_SM_1000_NS6detail15normal_iteratorINSA_10device_ptrIKfEEEENSC_INSD_IfEEEEEEEE10policy1000EiNS7_4plusIfEESI_JPSE_PfEEEvT0_iT1_T2_DpNS2_10kernel_argIT3_EE_param_1,
	.param .align 1 .b8 _ZN3cub18CUB_300001_SM_10006detail9transform16transform_kernelINS2_10policy_hubILb0EN4cuda3std3__45tupleIJN6thrust24THRUST_300001_SM_1000_NS6detail15normal_iteratorINSA_10device_ptrIKfEEEENSC_INSD_IfEEEEEEEE10policy1000EiNS7_4plusIfEESI_JPSE_PfEEEvT0_iT1_T2_DpNS2_10kernel_argIT3_EE_param_2[1],
	.param .align 8 .b8 _ZN3cub18CUB_300001_SM_10006detail9transform16transform_kernelINS2_10policy_hubILb0EN4cuda3std3__45tupleIJN6thrust24THRUST_300001_SM_1000_NS6detail15normal_iteratorINSA_10device_ptrIKfEEEENSC_INSD_IfEEEEEEEE10policy1000EiNS7_4plusIfEESI_JPSE_PfEEEvT0_iT1_T2_DpNS2_10kernel_argIT3_EE_param_3[8],
	.param .align 8 .b8 _ZN3cub18CUB_300001_SM_10006detail9transform16transform_kernelINS2_10policy_hubILb0EN4cuda3std3__45tupleIJN6thrust24THRUST_300001_SM_1000_NS6detail15normal_iteratorINSA_10device_ptrIKfEEEENSC_INSD_IfEEEEEEEE10policy1000EiNS7_4plusIfEESI_JPSE_PfEEEvT0_iT1_T2_DpNS2_10kernel_argIT3_EE_param_4[16],
	.param .align 8 .b8 _ZN3cub18CUB_300001_SM_10006detail9transform16transform_kernelINS2_10policy_hubILb0EN4cuda3std3__45tupleIJN6thrust24THRUST_300001_SM_1000_NS6detail15normal_iteratorINSA_10device_ptrIKfEEEENSC_INSD_IfEEEEEEEE10policy1000EiNS7_4plusIfEESI_JPSE_PfEEEvT0_iT1_T2_DpNS2_10kernel_argIT3_EE_param_5[16]
)
.maxntid 128
{
	.reg .pred 	%p<28>;
	.reg .b32 	%r<188>;
	.reg .b32 	%f<7>;
	.reg .b64 	%rd<143>;
	// demoted variable
	.shared .align 8 .u64 _ZZN3cub18CUB_300001_SM_10006detail9transform23transform_kernel_ublkcpINS2_19async_copy_policy_tILi128EEEiN4cuda3std3__44plusIfEEN6thrust24THRUST_300001_SM_1000_NS6detail15normal_iteratorINSC_10device_ptrIfEEEEJffEEEvT0_iT1_T2_DpNS2_16aligned_base_ptrIT3_EEE3bar;
	ld.param.u64 	%rd66, [_ZN3cub18CUB_300001_SM_10006detail9transform16transform_kernelINS2_10policy_hubILb0EN4cuda3std3__45tupleIJN6thrust24THRUST_300001_SM_1000_NS6detail15normal_iteratorINSA_10device_ptrIKfEEEENSC_INSD_IfEEEEEEEE10policy1000EiNS7_4plusIfEESI_JPSE_PfEEEvT0_iT1_T2_DpNS2_10kernel_argIT3_EE_param_5];
	ld.param.u64 	%rd64, [_ZN3cub18CUB_300001_SM_10006detail9transform16transform_kernelINS2_10policy_hubILb0EN4cuda3std3__45tupleIJN6thrust24THRUST_300001_SM_1000_NS6detail15normal_iteratorINSA_10device_ptrIKfEEEENSC_INSD_IfEEEEEEEE10policy1000EiNS7_4plusIfEESI_JPSE_PfEEEvT0_iT1_T2_DpNS2_10kernel_argIT3_EE_param_4];
	ld.param.u32 	%r71, [_ZN3cub18CUB_300001_SM_10006detail9transform16transform_kernelINS2_10policy_hubILb0EN4cuda3std3__45tupleIJN6thrust24THRUST_300001_SM_1000_NS6detail15normal_iteratorINSA_10device_ptrIKfEEEENSC_INSD_IfEEEEEEEE10policy1000EiNS7_4plusIfEESI_JPSE_PfEEEvT0_iT1_T2_DpNS2_10kernel_argIT3_EE_param_0];
	ld.param.u64 	%rd67, [_ZN3cub18CUB_300001_SM_10006detail9transform16transform_kernelINS2_10policy_hubILb0EN4cuda3std3__45tupleIJN6thrust24THRUST_300001_SM_1000_NS6detail15normal_iteratorINSA_10device_ptrIKfEEEENSC_INSD_IfEEEEEEEE10policy1000EiNS7_4plusIfEESI_JPSE_PfEEEvT0_iT1_T2_DpNS2_10kernel_argIT3_EE_param_5+8];
	ld.param.u64 	%rd65, [_ZN3cub18CUB_300001_SM_10006detail9transform16transform_kernelINS2_10policy_hubILb0EN4cuda3std3__45tupleIJN6thrust24THRUST_300001_SM_1000_NS6detail15normal_iteratorINSA_10device_ptrIKfEEEENSC_INSD_IfEEEEEEEE10policy1000EiNS7_4plusIfEESI_JPSE_PfEEEvT0_iT1_T2_DpNS2_10kernel_argIT3_EE_param_4+8];
	ld.param.u64 	%rd68, [_ZN3cub18CUB_300001_SM_10006detail9transform16transform_kernelINS2_10policy_hubILb0EN4cuda3std3__45tupleIJN6thrust24THRUST_300001_SM_1000_NS6detail15normal_iteratorINSA_10device_ptrIKfEEEENSC_INSD_IfEEEEEEEE10policy1000EiNS7_4plusIfEESI_JPSE_PfEEEvT0_iT1_T2_DpNS2_10kernel_argIT3_EE_param_3];
	ld.param.u32 	%r70, [_ZN3cub18CUB_300001_SM_10006detail9transform16transform_kernelINS2_10policy_hubILb0EN4cuda3std3__45tupleIJN6thrust24THRUST_300001_SM_1000_NS6detail15normal_iteratorINSA_10device_ptrIKfEEEENSC_INSD_IfEEEEEEEE10policy1000EiNS7_4plusIfEESI_JPSE_PfEEEvT0_iT1_T2_DpNS2_10kernel_argIT3_EE_param_1];
	cvta.to.global.u64 	%rd1, %rd68;
	cvt.u32.u64 	%r1, %rd65;
	cvt.u32.u64 	%r2, %rd67;
	shl.b32 	%r3, %r70, 7;
	mov.u32 	%r72, %ctaid.x;
	mul.lo.s32 	%r4, %r3, %r72;
	sub.s32 	%r5, %r71, %r4;
	min.s32 	%r6, %r3, %r5;
	setp.eq.s32 	%p1, %r72, 0;
	add.s32 	%r74, %r72, 2;
	mov.u32 	%r75, %nctaid.x;
	setp.ge.u32 	%p2, %r74, %r75;
	shl.b32 	%r7, %r70, 9;
	or.pred  	%p3, %p1, %p2;
	@%p3 bra 	$L__BB2_5;
	mov.b32 	%r139, -1;
	// begin inline asm
	{
	 .reg .pred P_OUT; 
	elect.sync _|P_OUT, %r139;
	selp.b32 %r138, 1, 0, P_OUT; 
}
	// end inline asm
	mov.u32 	%r140, %tid.x;
	setp.gt.u32 	%p18, %r140, 31;
	setp.eq.s32 	%p19, %r138, 0;
	or.pred  	%p20, %p18, %p19;
	@%p20 bra 	$L__BB2_3;
	mov.u32 	%r141, _ZZN3cub18CUB_300001_SM_10006detail9transform23transform_kernel_ublkcpINS2_19async_copy_policy_tILi128EEEiN4cuda3std3__44plusIfEEN6thrust24THRUST_300001_SM_1000_NS6detail15normal_iteratorINSC_10device_ptrIfEEEEJffEEEvT0_iT1_T2_DpNS2_16aligned_base_ptrIT3_EEE3bar;
	mov.b32 	%r142, 1;
	// begin inline asm
	mbarrier.init.shared.b64 [%r141], %r142;
	// end inline asm
	// begin inline asm
	fence.proxy.async.shared::cta; // 6.
	// end inline asm
	mul.wide.s32 	%rd120, %r4, 4;
	add.s32 	%r151, %r7, 15;
	add.s32 	%r152, %r151, %r1;
	and.b32  	%r144, %r152, -16;
	cvta.to.global.u64 	%rd121, %rd64;
	add.s64 	%rd117, %rd121, %rd120;
	mov.u32 	%r143, _ZN3cub18CUB_300001_SM_10006detail9transform4smemE;
	// begin inline asm
	cp.async.bulk.shared::cluster.global.mbarrier::complete_tx::bytes [%r143], [%rd117], %r144, [%r141];
	// end inline asm
	add.s32 	%r153, %r151, %r2;
	and.b32  	%r147, %r153, -16;
	add.s32 	%r154, %r143, %r7;
	add.s32 	%r146, %r154, 128;
	cvta.to.global.u64 	%rd122, %rd66;
	add.s64 	%rd118, %rd122, %rd120;
	// begin inline asm
	cp.async.bulk.shared::cluster.global.mbarrier::complete_tx::bytes [%r146], [%rd118], %r147, [%r141];
	// end inline asm
	add.s32 	%r150, %r147, %r144;
	// begin inline asm
	mbarrier.arrive.expect_tx.release.cta.shared::cta.b64 %rd119, [%r141], %r150; // 8. 
	// end inline asm
$L__BB2_3:
	bar.sync 	0;
	mov.u32 	%r156, _ZZN3cub18CUB_300001_SM_10006detail9transform23transform_kernel_ublkcpINS2_19async_copy_policy_tILi128EEEiN4cuda3std3__44plusIfEEN6thrust24THRUST_300001_SM_1000_NS6detail15normal_iteratorINSC_10device_ptrIfEEEEJffEEEvT0_iT1_T2_DpNS2_16aligned_base_ptrIT3_EEE3bar;
$L__BB2_4:
	mov.b32 	%r157, 0;
	// begin inline asm
	{
	 .reg .pred P_OUT; 
	mbarrier.try_wait.parity.shared::cta.b64  P_OUT, [%r156], %r157;                                // 7a. 
	selp.b32 %r155, 1, 0, P_OUT; 
}
	// end inline asm
	setp.eq.s32 	%p21, %r155, 0;
	@%p21 bra 	$L__BB2_4;
	bra.uni 	$L__BB2_26;
$L__BB2_5:
	cvt.s64.s32 	%rd4, %r1;
	cvt.s64.s32 	%rd5, %r4;
	shl.b32 	%r77, %r6, 2;
	cvt.s64.s32 	%rd69, %r77;
	shr.u64 	%rd6, %rd69, 2;
	mov.u32 	%r8, %ntid.x;
	mov.u32 	%r9, %ntid.y;
	mul.lo.s32 	%r78, %r8, %r9;
	mov.u32 	%r10, %ntid.z;
	mul.lo.s32 	%r11, %r78, %r10;
	mov.u32 	%r79, %tid.x;
	mov.u32 	%r80, %tid.y;
	mov.u32 	%r81, %tid.z;
	mad.lo.s32 	%r82, %r81, %r9, %r80;
	mad.lo.s32 	%r83, %r82, %r8, %r79;
	cvt.u64.u32 	%rd140, %r83;
	setp.le.u64 	%p4, %rd6, %rd140;
	@%p4 bra 	$L__BB2_15;
	cvt.u32.u64 	%r84, %rd140;
	cvt.u64.u32 	%rd8, %r11;
	add.s32 	%r85, %r84, %r11;
	cvt.u64.u32 	%rd70, %r85;
	max.u64 	%rd71, %rd6, %rd70;
	setp.gt.u64 	%p5, %rd6, %rd70;
	selp.u64 	%rd9, 1, 0, %p5;
	add.s64 	%rd72, %rd9, %rd70;
	sub.s64 	%rd10, %rd71, %rd72;
	and.b64  	%rd73, %rd10, -4294967296;
	setp.ne.s64 	%p6, %rd73, 0;
	@%p6 bra 	$L__BB2_8;
	cvt.u32.u64 	%r86, %rd8;
	cvt.u32.u64 	%r87, %rd10;
	div.u32 	%r88, %r87, %r86;
	cvt.u64.u32 	%rd129, %r88;
	bra.uni 	$L__BB2_9;
$L__BB2_8:
	div.u64 	%rd129, %rd10, %rd8;
$L__BB2_9:
	add.s64 	%rd14, %rd129, %rd9;
	and.b64  	%rd74, %rd14, 3;
	setp.eq.s64 	%p7, %rd74, 3;
	mov.u64 	%rd133, %rd140;
	@%p7 bra 	$L__BB2_12;
	shl.b64 	%rd75, %rd140, 2;
	shl.b64 	%rd76, %rd5, 2;
	add.s64 	%rd77, %rd75, %rd76;
	add.s64 	%rd78, %rd77, %rd4;
	add.s64 	%rd131, %rd64, %rd78;
	mov.u32 	%r90, _ZN3cub18CUB_300001_SM_10006detail9transform4smemE;
	add.s32 	%r91, %r1, %r90;
	shl.b32 	%r92, %r84, 2;
	add.s32 	%r170, %r91, %r92;
	mul.lo.s32 	%r93, %r10, %r9;
	mul.lo.s32 	%r94, %r93, %r8;
	shl.b32 	%r13, %r94, 2;
	add.s64 	%rd79, %rd14, 1;
	and.b64  	%rd80, %rd79, 3;
	neg.s64 	%rd130, %rd80;
	mov.u64 	%rd133, %rd140;
$L__BB2_11:
	.pragma "nounroll";
	// begin inline asm
	cp.async.ca.shared.global [%r170], [%rd131], 4, 4;
	// end inline asm
	add.s64 	%rd133, %rd133, %rd8;
	shl.b64 	%rd82, %rd8, 2;
	add.s64 	%rd131, %rd131, %rd82;
	add.s32 	%r170, %r170, %r13;
	add.s64 	%rd130, %rd130, 1;
	setp.ne.s64 	%p8, %rd130, 0;
	@%p8 bra 	$L__BB2_11;
$L__BB2_12:
	setp.lt.u64 	%p9, %rd14, 3;
	@%p9 bra 	$L__BB2_15;
	shl.b64 	%rd24, %rd8, 2;
	shl.b64 	%rd83, %rd133, 2;
	shl.b64 	%rd84, %rd5, 2;
	add.s64 	%rd25, %rd83, %rd84;
	shl.b64 	%rd85, %rd8, 3;
	add.s64 	%rd26, %rd25, %rd85;
	add.s64 	%rd86, %rd133, %rd5;
	shl.b64 	%rd87, %rd86, 2;
	mad.lo.s64 	%rd27, %rd8, 12, %rd87;
	cvt.u32.u64 	%r96, %rd65;
	mov.u32 	%r97, _ZN3cub18CUB_300001_SM_10006detail9transform4smemE;
	add.s32 	%r98, %r96, %r97;
	mul.lo.s32 	%r99, %r10, %r9;
	mul.lo.s32 	%r100, %r99, %r8;
	shl.b32 	%r101, %r100, 2;
	cvt.u32.u64 	%r102, %rd133;
	shl.b32 	%r103, %r102, 2;
	add.s32 	%r171, %r98, %r103;
	add.s32 	%r174, %r171, %r101;
	shl.b32 	%r104, %r100, 3;
	add.s32 	%r173, %r171, %r104;
	mad.lo.s32 	%r172, %r100, 12, %r171;
	cvt.s64.s32 	%rd88, %rd65;
	add.s64 	%rd134, %rd64, %rd88;
$L__BB2_14:
	add.s64 	%rd89, %rd134, %rd25;
	// begin inline asm
	cp.async.ca.shared.global [%r171], [%rd89], 4, 4;
	// end inline asm
	add.s64 	%rd93, %rd25, %rd24;
	add.s64 	%rd90, %rd134, %rd93;
	// begin inline asm
	cp.async.ca.shared.global [%r174], [%rd90], 4, 4;
	// end inline asm
	add.s64 	%rd91, %rd134, %rd26;
	// begin inline asm
	cp.async.ca.shared.global [%r173], [%rd91], 4, 4;
	// end inline asm
	add.s64 	%rd92, %rd134, %rd27;
	// begin inline asm
	cp.async.ca.shared.global [%r172], [%rd92], 4, 4;
	// end inline asm
	add.s64 	%rd133, %rd133, %rd24;
	mul.wide.u32 	%rd94, %r11, 16;
	add.s64 	%rd134, %rd134, %rd94;
	mul.lo.s32 	%r109, %r10, %r9;
	mul.lo.s32 	%r110, %r109, %r8;
	shl.b32 	%r111, %r110, 4;
	add.s32 	%r174, %r174, %r111;
	add.s32 	%r173, %r173, %r111;
	add.s32 	%r172, %r172, %r111;
	add.s32 	%r171, %r171, %r111;
	setp.lt.u64 	%p10, %rd133, %rd6;
	@%p10 bra 	$L__BB2_14;
$L__BB2_15:
	setp.le.u64 	%p11, %rd6, %rd140;
	// begin inline asm
	cp.async.commit_group;
	// end inline asm
	cvt.s64.s32 	%rd33, %r2;
	@%p11 bra 	$L__BB2_25;
	cvt.u32.u64 	%r112, %rd140;
	cvt.u64.u32 	%rd34, %r11;
	add.s32 	%r113, %r112, %r11;
	cvt.u64.u32 	%rd95, %r113;
	max.u64 	%rd96, %rd6, %rd95;
	setp.gt.u64 	%p12, %rd6, %rd95;
	selp.u64 	%rd35, 1, 0, %p12;
	add.s64 	%rd97, %rd35, %rd95;
	sub.s64 	%rd36, %rd96, %rd97;
	and.b64  	%rd98, %rd36, -4294967296;
	setp.ne.s64 	%p13, %rd98, 0;
	@%p13 bra 	$L__BB2_18;
	cvt.u32.u64 	%r114, %rd34;
	cvt.u32.u64 	%r115, %rd36;
	div.u32 	%r116, %r115, %r114;
	cvt.u64.u32 	%rd136, %r116;
	bra.uni 	$L__BB2_19;
$L__BB2_18:
	div.u64 	%rd136, %rd36, %rd34;
$L__BB2_19:
	add.s64 	%rd40, %rd136, %rd35;
	and.b64  	%rd99, %rd40, 3;
	setp.eq.s64 	%p14, %rd99, 3;
	@%p14 bra 	$L__BB2_22;
	shl.b64 	%rd100, %rd140, 2;
	shl.b64 	%rd101, %rd5, 2;
	add.s64 	%rd102, %rd100, %rd101;
	add.s64 	%rd103, %rd102, %rd33;
	add.s64 	%rd138, %rd66, %rd103;
	shl.b64 	%rd42, %rd34, 2;
	mov.u32 	%r118, _ZN3cub18CUB_300001_SM_10006detail9transform4smemE;
	add.s32 	%r119, %r2, %r118;
	add.s32 	%r120, %r119, %r7;
	shl.b32 	%r121, %r112, 2;
	add.s32 	%r175, %r120, %r121;
	mul.lo.s32 	%r122, %r10, %r9;
	mul.lo.s32 	%r123, %r122, %r8;
	shl.b32 	%r29, %r123, 2;
	add.s64 	%rd104, %rd40, 1;
	and.b64  	%rd105, %rd104, 3;
	neg.s64 	%rd137, %rd105;
$L__BB2_21:
	.pragma "nounroll";
	add.s32 	%r124, %r175, 128;
	// begin inline asm
	cp.async.ca.shared.global [%r124], [%rd138], 4, 4;
	// end inline asm
	add.s64 	%rd140, %rd140, %rd34;
	add.s64 	%rd138, %rd138, %rd42;
	add.s32 	%r175, %r175, %r29;
	add.s64 	%rd137, %rd137, 1;
	setp.ne.s64 	%p15, %rd137, 0;
	@%p15 bra 	$L__BB2_21;
$L__BB2_22:
	setp.lt.u64 	%p16, %rd40, 3;
	@%p16 bra 	$L__BB2_25;
	shl.b64 	%rd51, %rd34, 2;
	shl.b64 	%rd107, %rd140, 2;
	shl.b64 	%rd108, %rd5, 2;
	add.s64 	%rd52, %rd107, %rd108;
	add.s64 	%rd53, %rd52, %rd51;
	shl.b64 	%rd54, %rd34, 4;
	shl.b64 	%rd109, %rd34, 3;
	add.s64 	%rd55, %rd52, %rd109;
	add.s64 	%rd110, %rd140, %rd5;
	shl.b64 	%rd111, %rd110, 2;
	mad.lo.s64 	%rd56, %rd34, 12, %rd111;
	mov.u32 	%r125, _ZN3cub18CUB_300001_SM_10006detail9transform4smemE;
	add.s32 	%r126, %r2, %r125;
	mul.lo.s32 	%r127, %r10, %r9;
	mul.lo.s32 	%r128, %r127, %r8;
	shl.b32 	%r129, %r128, 2;
	cvt.u32.u64 	%r130, %rd140;
	shl.b32 	%r131, %r130, 2;
	add.s32 	%r132, %r126, %r7;
	add.s32 	%r176, %r132, %r131;
	add.s32 	%r179, %r176, %r129;
	shl.b32 	%r33, %r128, 4;
	shl.b32 	%r133, %r128, 3;
	add.s32 	%r178, %r176, %r133;
	mad.lo.s32 	%r177, %r128, 12, %r176;
	add.s64 	%rd141, %rd66, %rd33;
$L__BB2_24:
	add.s64 	%rd113, %rd141, %rd52;
	add.s32 	%r134, %r176, 128;
	// begin inline asm
	cp.async.ca.shared.global [%r134], [%rd113], 4, 4;
	// end inline asm
	add.s64 	%rd114, %rd141, %rd53;
	add.s32 	%r135, %r179, 128;
	// begin inline asm
	cp.async.ca.shared.global [%r135], [%rd114], 4, 4;
	// end inline asm
	add.s64 	%rd115, %rd141, %rd55;
	add.s32 	%r136, %r178, 128;
	// begin inline asm
	cp.async.ca.shared.global [%r136], [%rd115], 4, 4;
	// end inline asm
	add.s64 	%rd116, %rd141, %rd56;
	add.s32 	%r137, %r177, 128;
	// begin inline asm
	cp.async.ca.shared.global [%r137], [%rd116], 4, 4;
	// end inline asm
	add.s64 	%rd140, %rd140, %rd51;
	add.s64 	%rd141, %rd141, %rd54;
	add.s32 	%r179, %r179, %r33;
	add.s32 	%r178, %r178, %r33;
	add.s32 	%r177, %r177, %r33;
	add.s32 	%r176, %r176, %r33;
	setp.lt.u64 	%p17, %rd140, %rd6;
	@%p17 bra 	$L__BB2_24;
$L__BB2_25:
	// begin inline asm
	cp.async.commit_group;
	// end inline asm
	// begin inline asm
	cp.async.wait_group 0;
	// end inline asm
	barrier.sync 	0;
$L__BB2_26:
	cvt.u32.u64 	%r45, %rd65;
	setp.gt.s32 	%p22, %r3, %r5;
	@%p22 bra 	$L__BB2_30;
	setp.lt.s32 	%p23, %r70, 1;
	@%p23 bra 	$L__BB2_35;
	mov.u32 	%r180, %tid.x;
	neg.s32 	%r183, %r70;
	add.s32 	%r158, %r2, %r7;
	shl.b32 	%r159, %r180, 2;
	add.s32 	%r160, %r158, %r159;
	mov.u32 	%r161, _ZN3cub18CUB_300001_SM_10006detail9transform4smemE;
	add.s32 	%r162, %r160, %r161;
	add.s32 	%r182, %r162, 128;
	add.s32 	%r163, %r45, %r159;
	add.s32 	%r181, %r161, %r163;
	mul.wide.s32 	%rd123, %r4, 4;
	add.s64 	%rd62, %rd1, %rd123;
$L__BB2_29:
	.pragma "nounroll";
	mul.wide.s32 	%rd124, %r180, 4;
	add.s64 	%rd125, %rd62, %rd124;
	ld.shared.f32 	%f1, [%r181];
	ld.shared.f32 	%f2, [%r182];
	add.f32 	%f3, %f1, %f2;
	st.global.f32 	[%rd125], %f3;
	add.s32 	%r183, %r183, 1;
	setp.eq.s32 	%p24, %r183, 0;
	add.s32 	%r182, %r182, 512;
	add.s32 	%r181, %r181, 512;
	add.s32 	%r180, %r180, 128;
	@%p24 bra 	$L__BB2_35;
	bra.uni 	$L__BB2_29;
$L__BB2_30:
	setp.lt.s32 	%p25, %r70, 1;
	@%p25 bra 	$L__BB2_35;
	mov.u32 	%r184, %tid.x;
	neg.s32 	%r187, %r70;
	add.s32 	%r164, %r2, %r7;
	shl.b32 	%r165, %r184, 2;
	add.s32 	%r166, %r164, %r165;
	mov.u32 	%r167, _ZN3cub18CUB_300001_SM_10006detail9transform4smemE;
	add.s32 	%r168, %r166, %r167;
	add.s32 	%r186, %r168, 128;
	add.s32 	%r169, %r45, %r165;
	add.s32 	%r185, %r167, %r169;
	mul.wide.s32 	%rd126, %r4, 4;
	add.s64 	%rd63, %rd1, %rd126;
$L__BB2_32:
	.pragma "nounroll";
	setp.ge.s32 	%p26, %r184, %r6;
	@%p26 bra 	$L__BB2_34;
	ld.shared.f32 	%f4, [%r185];
	ld.shared.f32 	%f5, [%r186];
	add.f32 	%f6, %f4, %f5;
	mul.wide.s32 	%rd127, %r184, 4;
	add.s64 	%rd128, %rd63, %rd127;
	st.global.f32 	[%rd128], %f6;
$L__BB2_34:
	add.s32 	%r187, %r187, 1;
	setp.ne.s32 	%p27, %r187, 0;
	add.s32 	%r186, %r186, 512;
	add.s32 	%r185, %r185, 512;
	add.s32 	%r184, %r184, 128;
	@%p27 bra 	$L__BB2_32;
$L__BB2_35:
	ret;

}
	// .globl	_ZN3cub18CUB_300001_SM_10006detail9transform16transform_kernelINS2_10policy_hubILb0EN4cuda3std3__45tupleIJN6thrust24THRUST_300001_SM_1000_NS6detail15normal_iteratorINSA_10device_ptrIKfEEEENSC_INSD_IfEEEEEEEE10policy1000ElNS7_4plusIfEESI_JPSE_PfEEEvT0_iT1_T2_DpNS2_10kernel_argIT3_EE
.visible .entry _ZN3cub18CUB_300001_SM_10006detail9transform16transform_kernelINS2_10policy_hubILb0EN4cuda3std3__45tupleIJN6thrust24THRUST_300001_SM_1000_NS6detail15normal_iteratorINSA_10device_ptrIKfEEEENSC_INSD_IfEEEEEEEE10policy1000ElNS7_4plusIfEESI_JPSE_PfEEEvT0_iT1_T2_DpNS2_10kernel_argIT3_EE(
	.param .u64 _ZN3cub18CUB_300001_SM_10006detail9transform16transform_kernelINS2_10policy_hubILb0EN4cuda3std3__45tupleIJN6thrust24THRUST_300001_SM_1000_NS6detail15normal_iteratorINSA_10device_ptrIKfEEEENSC_INSD_IfEEEEEEEE10policy1000ElNS7_4plusIfEESI_JPSE_PfEEEvT0_iT1_T2_DpNS2_10kernel_argIT3_EE_param_0,
	.param .u32 _ZN3cub18CUB_300001_SM_10006detail9transform16transform_kernelINS2_10policy_hubILb0EN4cuda3std3__45tupleIJN6thrust24THRUST_300001_SM_1000_NS6detail15normal_iteratorINSA_10device_ptrIKfEEEENSC_INSD_IfEEEEEEEE10policy1000ElNS7_4plusIfEESI_JPSE_PfEEEvT0_iT1_T2_DpNS2_10kernel_argIT3_EE_param_1,
	.param .align 1 .b8 _ZN3cub18CUB_300001_SM_10006detail9transform16transform_kernelINS2_10policy_hubILb0EN4cuda3std3__45tupleIJN6thrust24THRUST_300001_SM_1000_NS6detail15normal_iteratorINSA_10device_ptrIKfEEEENSC_INSD_IfEEEEEEEE10policy1000ElNS7_4plusIfEESI_JPSE_PfEEEvT0_iT1_T2_DpNS2_10kernel_argIT3_EE_param_2[1],
	.param .align 8 .b8 _ZN3cub18CUB_300001_SM_10006detail9transform16transform_kernelINS2_10policy_hubILb0EN4cuda3std3__45tupleIJN6thrust24THRUST_300001_SM_1000_NS6detail15normal_iteratorINSA_10device_ptrIKfEEEENSC_INSD_IfEEEEEEEE10policy1000ElNS7_4plusIfEESI_JPSE_PfEEEvT0_iT1_T2_DpNS2_10kernel_argIT3_EE_param_3[8],
	.param .align 8 .b8 _ZN3cub18CUB_300001_SM_10006detail9transform16transform_kernelINS2_10policy_hubILb0EN4cuda3std3__45tupleIJN6thrust24THRUST_300001_SM_1000_NS6detail15normal_iteratorINSA_10device_ptrIKfEEEENSC_INSD_IfEEEEEEEE10policy1000ElNS7_4plusIfEESI_JPSE_PfEEEvT0_iT1_T2_DpNS2_10kernel_argIT3_EE_param_4[16],
	.param .align 8 .b8 _ZN3cub18CUB_300001_SM_10006detail9transform16transform_kernelINS2_10policy_hubILb0EN4cuda3std3__45tupleIJN6thrust24THRUST_300001_SM_1000_NS6detail15normal_iteratorINSA_10device_ptrIKfEEEENSC_INSD_IfEEEEEEEE10policy1000ElNS7_4plusIfEESI_JPSE_PfEEEvT0_iT1_T2_DpNS2_10kernel_argIT3_EE_param_5[16]
)
.maxntid 128
{
	.reg .pred 	%p<28>;
	.reg .b32 	%r<181>;
	.reg .b32 	%f<7>;
	.reg .b64 	%rd<147>;
	// demoted variable
	.shared .align 8 .u64 _ZZN3cub18CUB_300001_SM_10006detail9transform23transform_kernel_ublkcpINS2_19async_copy_policy_tILi128EEElN4cuda3std3__44plusIfEEN6thrust24THRUST_300001_SM_1000_NS6detail15normal_iteratorINSC_10device_ptrIfEEEEJffEEEvT0_iT1_T2_DpNS2_16aligned_base_ptrIT3_EEE3bar;
	ld.param.u64 	%rd68, [_ZN3cub18CUB_300001_SM_10006detail9transform16transform_kernelINS2_10policy_hubILb0EN4cuda3std3__45tupleIJN6thrust24THRUST_300001_SM_1000_NS6detail15normal_iteratorINSA_10device_ptrIKfEEEENSC_INSD_IfEEEEEEEE10policy1000ElNS7_4plusIfEESI_JPSE_PfEEEvT0_iT1_T2_DpNS2_10kernel_argIT3_EE_param_5];
	ld.param.u64 	%rd66, [_ZN3cub18CUB_300001_SM_10006detail9transform16transform_kernelINS2_10policy_hubILb0EN4cuda3std3__45tupleIJN6thrust24THRUST_300001_SM_1000_NS6detail15normal_iteratorINSA_10device_ptrIKfEEEENSC_INSD_IfEEEEEEEE10policy1000ElNS7_4plusIfEESI_JPSE_PfEEEvT0_iT1_T2_DpNS2_10kernel_argIT3_EE_param_4];
	ld.param.u64 	%rd70, [_ZN3cub18CUB_300001_SM_10006detail9transform16transform_kernelINS2_10policy_hubILb0EN4cuda3std3__45tupleIJN6thrust24THRUST_300001_SM_1000_NS6detail15normal_iteratorINSA_10device_ptrIKfEEEENSC_INSD_IfEEEEEEEE10policy1000ElNS7_4plusIfEESI_JPSE_PfEEEvT0_iT1_T2_DpNS2_10kernel_argIT3_EE_param_0];
	ld.param.u64 	%rd69, [_ZN3cub18CUB_300001_SM_10006detail9transform16transform_kernelINS2_10policy_hubILb0EN4cuda3std3__45tupleIJN6thrust24THRUST_300001_SM_1000_NS6detail15normal_iteratorINSA_10device_ptrIKfEEEENSC_INSD_IfEEEEEEEE10policy1000ElNS7_4plusIfEESI_JPSE_PfEEEvT0_iT1_T2_DpNS2_10kernel_argIT3_EE_param_5+8];
	ld.param.u64 	%rd67, [_ZN3cub18CUB_300001_SM_10006detail9transform16transform_kernelINS2_10policy_hubILb0EN4cuda3std3__45tupleIJN6thrust24THRUST_300001_SM_1000_NS6detail15normal_iteratorINSA_10device_ptrIKfEEEENSC_INSD_IfEEEEEEEE10policy1000ElNS7_4plusIfEESI_JPSE_PfEEEvT0_iT1_T2_DpNS2_10kernel_argIT3_EE_param_4+8];
	ld.param.u64 	%rd71, [_ZN3cub18CUB_300001_SM_10006detail9transform16transform_kernelINS2_10policy_hubILb0EN4cuda3std3__45tupleIJN6thrust24THRUST_300001_SM_1000_NS6detail15normal_iteratorINSA_10device_ptrIKfEEEENSC_INSD_IfEEEEEEEE10policy1000ElNS7_4plusIfEESI_JPSE_PfEEEvT0_iT1_T2_DpNS2_10kernel_argIT3_EE_param_3];
	ld.param.u32 	%r68, [_ZN3cub18CUB_300001_SM_10006detail9transform16transform_kernelINS2_10policy_hubILb0EN4cuda3std3__45tupleIJN6thrust24THRUST_300001_SM_1000_NS6detail15normal_iteratorINSA_10device_ptrIKfEEEENSC_INSD_IfEEEEEEEE10policy1000ElNS7_4plusIfEESI_JPSE_PfEEEvT0_iT1_T2_DpNS2_10kernel_argIT3_EE_param_1];
	cvta.to.global.u64 	%rd1, %rd71;
	cvt.u32.u64 	%r1, %rd67;
	cvt.u32.u64 	%r2, %rd69;
	shl.b32 	%r3, %r68, 7;
	mov.u32 	%r69, %ctaid.x;
	cvt.u64.u32 	%rd72, %r69;
	cvt.s64.s32 	%rd73, %r3;
	mul.lo.s64 	%rd4, %rd73, %rd72;
	sub.s64 	%rd74, %rd70, %rd4;
	min.s64 	%rd75, %rd74, %rd73;
	cvt.u32.u64 	%r4, %rd75;
	setp.eq.s32 	%p1, %r69, 0;
	add.s32 	%r71, %r69, 2;
	mov.u32 	%r72, %nctaid.x;
	setp.ge.u32 	%p2, %r71, %r72;
	shl.b32 	%r5, %r68, 9;
	or.pred  	%p3, %p1, %p2;
	@%p3 bra 	$L__BB3_5;
	mov.b32 	%r132, -1;
	// begin inline asm
	{
	 .reg .pred P_OUT; 
	elect.sync _|P_OUT, %r132;
	selp.b32 %r131, 1, 0, P_OUT; 
}
	// end inline asm
	mov.u32 	%r133, %tid.x;
	setp.gt.u32 	%p18, %r133, 31;
	setp.eq.s32 	%p19, %r131, 0;
	or.pred  	%p20, %p18, %p19;
	@%p20 bra 	$L__BB3_3;
	mov.u32 	%r134, _ZZN3cub18CUB_300001_SM_10006detail9transform23transform_kernel_ublkcpINS2_19async_copy_policy_tILi128EEElN4cuda3std3__44plusIfEEN6thrust24THRUST_300001_SM_1000_NS6detail15normal_iteratorINSC_10device_ptrIfEEEEJffEEEvT0_iT1_T2_DpNS2_16aligned_base_ptrIT3_EEE3bar;
	mov.b32 	%r135, 1;
	// begin inline asm
	mbarrier.init.shared.b64 [%r134], %r135;
	// end inline asm
	// begin inline asm
	fence.proxy.async.shared::cta; // 6.
	// end inline asm
	shl.b64 	%rd124, %rd4, 2;
	add.s32 	%r144, %r5, 15;
	add.s32 	%r145, %r144, %r1;
	and.b32  	%r137, %r145, -16;
	cvta.to.global.u64 	%rd125, %rd66;
	add.s64 	%rd121, %rd125, %rd124;
	mov.u32 	%r136, _ZN3cub18CUB_300001_SM_10006detail9transform4smemE;
	// begin inline asm
	cp.async.bulk.shared::cluster.global.mbarrier::complete_tx::bytes [%r136], [%rd121], %r137, [%r134];
	// end inline asm
	add.s32 	%r146, %r144, %r2;
	and.b32  	%r140, %r146, -16;
	add.s32 	%r147, %r136, %r5;
	add.s32 	%r139, %r147, 128;
	cvta.to.global.u64 	%rd126, %rd68;
	add.s64 	%rd122, %rd126, %rd124;
	// begin inline asm
	cp.async.bulk.shared::cluster.global.mbarrier::complete_tx::bytes [%r139], [%rd122], %r140, [%r134];
	// end inline asm
	add.s32 	%r143, %r140, %r137;
	// begin inline asm
	mbarrier.arrive.expect_tx.release.cta.shared::cta.b64 %rd123, [%r134], %r143; // 8. 
	// end inline asm
$L__BB3_3:
	bar.sync 	0;
	mov.u32 	%r149, _ZZN3cub18CUB_300001_SM_10006detail9transform23transform_kernel_ublkcpINS2_19async_copy_policy_tILi128EEElN4cuda3std3__44plusIfEEN6thrust24THRUST_300001_SM_1000_NS6detail15normal_iteratorINSC_10device_ptrIfEEEEJffEEEvT0_iT1_T2_DpNS2_16aligned_base_ptrIT3_EEE3bar;
$L__BB3_4:
	mov.b32 	%r150, 0;
	// begin inline asm
	{
	 .reg .pred P_OUT; 
	mbarrier.try_wait.parity.shared::cta.b64  P_OUT, [%r149], %r150;                                // 7a. 
	selp.b32 %r148, 1, 0, P_OUT; 
}
	// end inline asm
	setp.eq.s32 	%p21, %r148, 0;
	@%p21 bra 	$L__BB3_4;
	bra.uni 	$L__BB3_26;
$L__BB3_5:
	cvt.s64.s32 	%rd5, %r1;
	shl.b32 	%r74, %r4, 2;
	cvt.s64.s32 	%rd76, %r74;
	shr.u64 	%rd6, %rd76, 2;
	mov.u32 	%r6, %ntid.x;
	mov.u32 	%r7, %ntid.y;
	mul.lo.s32 	%r75, %r6, %r7;
	mov.u32 	%r8, %ntid.z;
	mul.lo.s32 	%r9, %r75, %r8;
	mov.u32 	%r76, %tid.x;
	mov.u32 	%r77, %tid.y;
	mov.u32 	%r78, %tid.z;
	mad.lo.s32 	%r79, %r78, %r7, %r77;
	mad.lo.s32 	%r80, %r79, %r6, %r76;
	cvt.u64.u32 	%rd144, %r80;
	setp.le.u64 	%p4, %rd6, %rd144;
	@%p4 bra 	$L__BB3_15;
	cvt.u32.u64 	%r81, %rd144;
	cvt.u64.u32 	%rd8, %r9;
	add.s32 	%r82, %r81, %r9;
	cvt.u64.u32 	%rd77, %r82;
	max.u64 	%rd78, %rd6, %rd77;
	setp.gt.u64 	%p5, %rd6, %rd77;
	selp.u64 	%rd9, 1, 0, %p5;
	add.s64 	%rd79, %rd9, %rd77;
	sub.s64 	%rd10, %rd78, %rd79;
	and.b64  	%rd80, %rd10, -4294967296;
	setp.ne.s64 	%p6, %rd80, 0;
	@%p6 bra 	$L__BB3_8;
	cvt.u32.u64 	%r83, %rd8;
	cvt.u32.u64 	%r84, %rd10;
	div.u32 	%r85, %r84, %r83;
	cvt.u64.u32 	%rd133, %r85;
	bra.uni 	$L__BB3_9;
$L__BB3_8:
	div.u64 	%rd133, %rd10, %rd8;
$L__BB3_9:
	add.s64 	%rd14, %rd133, %rd9;
	and.b64  	%rd81, %rd14, 3;
	setp.eq.s64 	%p7, %rd81, 3;
	mov.u64 	%rd137, %rd144;
	@%p7 bra 	$L__BB3_12;
	shl.b64 	%rd82, %rd4, 2;
	shl.b64 	%rd83, %rd144, 2;
	add.s64 	%rd84, %rd82, %rd83;
	add.s64 	%rd85, %rd84, %rd5;
	add.s64 	%rd135, %rd66, %rd85;
	shl.b64 	%rd16, %rd8, 2;
	mov.u32 	%r87, _ZN3cub18CUB_300001_SM_10006detail9transform4smemE;
	add.s32 	%r88, %r1, %r87;
	shl.b32 	%r89, %r81, 2;
	add.s32 	%r163, %r88, %r89;
	mul.lo.s32 	%r90, %r8, %r7;
	mul.lo.s32 	%r91, %r90, %r6;
	shl.b32 	%r11, %r91, 2;
	add.s64 	%rd86, %rd14, 1;
	and.b64  	%rd87, %rd86, 3;
	neg.s64 	%rd134, %rd87;
	mov.u64 	%rd137, %rd144;
$L__BB3_11:
	.pragma "nounroll";
	// begin inline asm
	cp.async.ca.shared.global [%r163], [%rd135], 4, 4;
	// end inline asm
	add.s64 	%rd137, %rd137, %rd8;
	add.s64 	%rd135, %rd135, %rd16;
	add.s32 	%r163, %r163, %r11;
	add.s64 	%rd134, %rd134, 1;
	setp.ne.s64 	%p8, %rd134, 0;
	@%p8 bra 	$L__BB3_11;
$L__BB3_12:
	setp.lt.u64 	%p9, %rd14, 3;
	@%p9 bra 	$L__BB3_15;
	shl.b64 	%rd25, %rd8, 2;
	shl.b64 	%rd89, %rd4, 2;
	shl.b64 	%rd90, %rd137, 2;
	add.s64 	%rd26, %rd89, %rd90;
	shl.b64 	%rd27, %rd8, 4;
	shl.b64 	%rd91, %rd8, 3;
	add.s64 	%rd28, %rd26, %rd91;
	add.s64 	%rd92, %rd137, %rd4;
	shl.b64 	%rd93, %rd92, 2;
	mad.lo.s64 	%rd29, %rd8, 12, %rd93;
	mov.u32 	%r93, _ZN3cub18CUB_300001_SM_10006detail9transform4smemE;
	add.s32 	%r94, %r1, %r93;
	mul.lo.s32 	%r95, %r8, %r7;
	mul.lo.s32 	%r96, %r95, %r6;
	shl.b32 	%r97, %r96, 2;
	cvt.u32.u64 	%r98, %rd137;
	shl.b32 	%r99, %r98, 2;
	add.s32 	%r164, %r94, %r99;
	add.s32 	%r167, %r164, %r97;
	shl.b32 	%r15, %r96, 4;
	shl.b32 	%r100, %r96, 3;
	add.s32 	%r166, %r164, %r100;
	mad.lo.s32 	%r165, %r96, 12, %r164;
	cvt.s64.s32 	%rd94, %r1;
	add.s64 	%rd138, %rd66, %rd94;
$L__BB3_14:
	add.s64 	%rd95, %rd138, %rd26;
	// begin inline asm
	cp.async.ca.shared.global [%r164], [%rd95], 4, 4;
	// end inline asm
	add.s64 	%rd99, %rd26, %rd25;
	add.s64 	%rd96, %rd138, %rd99;
	// begin inline asm
	cp.async.ca.shared.global [%r167], [%rd96], 4, 4;
	// end inline asm
	add.s64 	%rd97, %rd138, %rd28;
	// begin inline asm
	cp.async.ca.shared.global [%r166], [%rd97], 4, 4;
	// end inline asm
	add.s64 	%rd98, %rd138, %rd29;
	// begin inline asm
	cp.async.ca.shared.global [%r165], [%rd98], 4, 4;
	// end inline asm
	add.s64 	%rd137, %rd137, %rd25;
	add.s64 	%rd138, %rd138, %rd27;
	add.s32 	%r167, %r167, %r15;
	add.s32 	%r166, %r166, %r15;
	add.s32 	%r165, %r165, %r15;
	add.s32 	%r164, %r164, %r15;
	setp.lt.u64 	%p10, %rd137, %rd6;
	@%p10 bra 	$L__BB3_14;
$L__BB3_15:
	setp.le.u64 	%p11, %rd6, %rd144;
	// begin inline asm
	cp.async.commit_group;
	// end inline asm
	cvt.s64.s32 	%rd35, %r2;
	@%p11 bra 	$L__BB3_25;
	cvt.u32.u64 	%r105, %rd144;
	cvt.u64.u32 	%rd36, %r9;
	add.s32 	%r106, %r105, %r9;
	cvt.u64.u32 	%rd100, %r106;
	max.u64 	%rd101, %rd6, %rd100;
	setp.gt.u64 	%p12, %rd6, %rd100;
	selp.u64 	%rd37, 1, 0, %p12;
	add.s64 	%rd102, %rd37, %rd100;
	sub.s64 	%rd38, %rd101, %rd102;
	and.b64  	%rd103, %rd38, -4294967296;
	setp.ne.s64 	%p13, %rd103, 0;
	@%p13 bra 	$L__BB3_18;
	cvt.u32.u64 	%r107, %rd36;
	cvt.u32.u64 	%r108, %rd38;
	div.u32 	%r109, %r108, %r107;
	cvt.u64.u32 	%rd140, %r109;
	bra.uni 	$L__BB3_19;
$L__BB3_18:
	div.u64 	%rd140, %rd38, %rd36;
$L__BB3_19:
	add.s64 	%rd42, %rd140, %rd37;
	and.b64  	%rd104, %rd42, 3;
	setp.eq.s64 	%p14, %rd104, 3;
	@%p14 bra 	$L__BB3_22;
	shl.b64 	%rd105, %rd4, 2;
	shl.b64 	%rd106, %rd144, 2;
	add.s64 	%rd107, %rd105, %rd106;
	add.s64 	%rd108, %rd107, %rd35;
	add.s64 	%rd142, %rd68, %rd108;
	shl.b64 	%rd44, %rd36, 2;
	mov.u32 	%r111, _ZN3cub18CUB_300001_SM_10006detail9transform4smemE;
	add.s32 	%r112, %r2, %r111;
	add.s32 	%r113, %r112, %r5;
	shl.b32 	%r114, %r105, 2;
	add.s32 	%r168, %r113, %r114;
	mul.lo.s32 	%r115, %r8, %r7;
	mul.lo.s32 	%r116, %r115, %r6;
	shl.b32 	%r28, %r116, 2;
	add.s64 	%rd109, %rd42, 1;
	and.b64  	%rd110, %rd109, 3;
	neg.s64 	%rd141, %rd110;
$L__BB3_21:
	.pragma "nounroll";
	add.s32 	%r117, %r168, 128;
	// begin inline asm
	cp.async.ca.shared.global [%r117], [%rd142], 4, 4;
	// end inline asm
	add.s64 	%rd144, %rd144, %rd36;
	add.s64 	%rd142, %rd142, %rd44;
	add.s32 	%r168, %r168, %r28;
	add.s64 	%rd141, %rd141, 1;
	setp.ne.s64 	%p15, %rd141, 0;
	@%p15 bra 	$L__BB3_21;
$L__BB3_22:
	setp.lt.u64 	%p16, %rd42, 3;
	@%p16 bra 	$L__BB3_25;
	shl.b64 	%rd53, %rd36, 2;
	shl.b64 	%rd112, %rd4, 2;
	shl.b64 	%rd113, %rd144, 2;
	add.s64 	%rd54, %rd112, %rd113;
	add.s64 	%rd55, %rd54, %rd53;
	shl.b64 	%rd56, %rd36, 4;
	shl.b64 	%rd114, %rd36, 3;
	add.s64 	%rd57, %rd54, %rd114;
	add.s64 	%rd115, %rd144, %rd4;
	shl.b64 	%rd116, %rd115, 2;
	mad.lo.s64 	%rd58, %rd36, 12, %rd116;
	mov.u32 	%r118, _ZN3cub18CUB_300001_SM_10006detail9transform4smemE;
	add.s32 	%r119, %r2, %r118;
	mul.lo.s32 	%r120, %r8, %r7;
	mul.lo.s32 	%r121, %r120, %r6;
	shl.b32 	%r122, %r121, 2;
	cvt.u32.u64 	%r123, %rd144;
	shl.b32 	%r124, %r123, 2;
	add.s32 	%r125, %r119, %r5;
	add.s32 	%r169, %r125, %r124;
	add.s32 	%r172, %r169, %r122;
	shl.b32 	%r32, %r121, 4;
	shl.b32 	%r126, %r121, 3;
	add.s32 	%r171, %r169, %r126;
	mad.lo.s32 	%r170, %r121, 12, %r169;
	add.s64 	%rd145, %rd68, %rd35;
$L__BB3_24:
	add.s64 	%rd117, %rd145, %rd54;
	add.s32 	%r127, %r169, 128;
	// begin inline asm
	cp.async.ca.shared.global [%r127], [%rd117], 4, 4;
	// end inline asm
	add.s64 	%rd118, %rd145, %rd55;
	add.s32 	%r128, %r172, 128;
	// begin inline asm
	cp.async.ca.shared.global [%r128], [%rd118], 4, 4;
	// end inline asm
	add.s64 	%rd119, %rd145, %rd57;
	add.s32 	%r129, %r171, 128;
	// begin inline asm
	cp.async.ca.shared.global [%r129], [%rd119], 4, 4;
	// end inline asm
	add.s64 	%rd120, %rd145, %rd58;
	add.s32 	%r130, %r170, 128;
	// begin inline asm
	cp.async.ca.shared.global [%r130], [%rd120], 4, 4;
	// end inline asm
	add.s64 	%rd144, %rd144, %rd53;
	add.s64 	%rd145, %rd145, %rd56;
	add.s32 	%r172, %r172, %r32;
	add.s32 	%r171, %r171, %r32;
	add.s32 	%r170, %r170, %r32;
	add.s32 	%r169, %r169, %r32;
	setp.lt.u64 	%p17, %rd144, %rd6;
	@%p17 bra 	$L__BB3_24;
$L__BB3_25:
	// begin inline asm
	cp.async.commit_group;
	// end inline asm
	// begin inline asm
	cp.async.wait_group 0;
	// end inline asm
	barrier.sync 	0;
$L__BB3_26:
	setp.eq.s32 	%p22, %r3, %r4;
	@%p22 bra 	$L__BB3_32;
	setp.lt.s32 	%p23, %r68, 1;
	@%p23 bra 	$L__BB3_35;
	mov.u32 	%r177, %tid.x;
	neg.s32 	%r180, %r68;
	add.s32 	%r151, %r2, %r5;
	shl.b32 	%r152, %r177, 2;
	add.s32 	%r153, %r151, %r152;
	mov.u32 	%r154, _ZN3cub18CUB_300001_SM_10006detail9transform4smemE;
	add.s32 	%r155, %r153, %r154;
	add.s32 	%r179, %r155, 128;
	add.s32 	%r156, %r1, %r152;
	add.s32 	%r178, %r154, %r156;
	shl.b64 	%rd127, %rd4, 2;
	add.s64 	%rd64, %rd1, %rd127;
$L__BB3_29:
	.pragma "nounroll";
	setp.ge.s32 	%p24, %r177, %r4;
	@%p24 bra 	$L__BB3_31;
	ld.shared.f32 	%f1, [%r178];
	ld.shared.f32 	%f2, [%r179];
	add.f32 	%f3, %f1, %f2;
	mul.wide.s32 	%rd128, %r177, 4;
	add.s64 	%rd129, %rd64, %rd128;
	st.global.f32 	[%rd129], %f3;
$L__BB3_31:
	add.s32 	%r180, %r180, 1;
	setp.ne.s32 	%p25, %r180, 0;
	add.s32 	%r179, %r179, 512;
	add.s32 	%r178, %r178, 512;
	add.s32 	%r177, %r177, 128;
	@%p25 bra 	$L__BB3_29;
	bra.uni 	$L__BB3_35;
$L__BB3_32:
	setp.lt.s32 	%p26, %r68, 1;
	@%p26 bra 	$L__BB3_35;
	mov.u32 	%r173, %tid.x;
	neg.s32 	%r176, %r68;
	add.s32 	%r157, %r2, %r5;
	shl.b32 	%r158, %r173, 2;
	add.s32 	%r159, %r157, %r158;
	mov.u32 	%r160, _ZN3cub18CUB_300001_SM_10006detail9transform4smemE;
	add.s32 	%r161, %r159, %r160;
	add.s32 	%r175, %r161, 128;
	add.s32 	%r162, %r1, %r158;
	add.s32 	%r174, %r160, %r162;
	shl.b64 	%rd130, %rd4, 2;
	add.s64 	%rd65, %rd1, %rd130;
$L__BB3_34:
	.pragma "nounroll";
	mul.wide.s32 	%rd131, %r173, 4;
	add.s64 	%rd132, %rd65, %rd131;
	ld.shared.f32 	%f4, [%r174];
	ld.shared.f32 	%f5, [%r175];
	add.f32 	%f6, %f4, %f5;
	st.global.f32 	[%rd132], %f6;
	add.s32 	%r176, %r176, 1;
	setp.eq.s32 	%p27, %r176, 0;
	add.s32 	%r175, %r175, 512;
	add.s32 	%r174, %r174, 512;
	add.s32 	%r173, %r173, 128;
	@%p27 bra 	$L__BB3_35;
	bra.uni 	$L__BB3_34;
$L__BB3_35:
	ret;

}


// ===== COMPILED SASS (sm_100) =====

	.target	sm_100

	.elftype	@"ET_EXEC"


//--------------------- .note.nv.tkinfo           --------------------------
	.section	.note.nv.tkinfo,"",@"SHT_NOTE"
	.sectionflags	@"SHF_NOTE_NV_TKINFO"
	.tkinfo
        /*0018*/ 	.word	0x00000002
        /*0030*/ 	.string	""
        /*0030*/ 	.string	"ptxas"
        /*0030*/ 	.string	"Cuda compilation tools, release 13.0, V13.0.88"
        /*0030*/ 	.string	"Build cuda_13.0.r13.0/compiler.36424714_0"
        /*0030*/ 	.string	"-arch sm_100 -m 64 "



//--------------------- .note.nv.cuinfo           --------------------------
	.section	.note.nv.cuinfo,"",@"SHT_NOTE"
	.sectionflags	@"SHF_NOTE_NV_CUINFO"
        /*0018*/ 	.short	0x0002
        /*001a*/ 	.short	0x0064
        /*001c*/ 	.short	0x0082
	.zero		2


//--------------------- .nv.info                  --------------------------
	.section	.nv.info,"",@"SHT_CUDA_INFO"
	.align	4


	//----- nvinfo : EIATTR_REGCOUNT
	.align		4
        /*0000*/ 	.byte	0x04, 0x2f
        /*0002*/ 	.short	(.L_44 - .L_43)
	.align		4
.L_43:
        /*0004*/ 	.word	index@(_Z14compadd_kernelPfS_i)
        /*0008*/ 	.word	0x0000000a


	//----- nvinfo : EIATTR_FRAME_SIZE
	.align		4
.L_44:
        /*000c*/ 	.byte	0x04, 0x11
        /*000e*/ 	.short	(.L_46 - .L_45)
	.align		4
.L_45:
        /*0010*/ 	.word	index@(_Z14compadd_kernelPfS_i)
        /*0014*/ 	.word	0x00000000


	//----- nvinfo : EIATTR_REGCOUNT
	.align		4
.L_46:
        /*0018*/ 	.byte	0x04, 0x2f
        /*001a*/ 	.short	(.L_48 - .L_47)
	.align		4
.L_47:
        /*001c*/ 	.word	index@(_ZN3cub18CUB_300001_SM_10006detail11EmptyKernelIvEEvv)
        /*0020*/ 	.word	0x00000004


	//----- nvinfo : EIATTR_FRAME_SIZE
	.align		4
.L_48:
        /*0024*/ 	.byte	0x04, 0x11
        /*0026*/ 	.short	(.L_50 - .L_49)
	.align		4
.L_49:
        /*0028*/ 	.word	index@(_ZN3cub18CUB_300001_SM_10006detail11EmptyKernelIvEEvv)
        /*002c*/ 	.word	0x00000000


	//----- nvinfo : EIATTR_REGCOUNT
	.align		4
.L_50:
        /*0030*/ 	.byte	0x04, 0x2f
        /*0032*/ 	.short	(.L_52 - .L_51)
	.align		4
.L_51:
        /*0034*/ 	.word	index@(_ZN3cub18CUB_300001_SM_10006detail9transform16transform_kernelINS2_10policy_hubILb0EN4cuda3std3__45tupleIJN6thrust24THRUST_300001_SM_1000_NS6detail15normal_iteratorINSA_10device_ptrIKfEEEENSC_INSD_IfEEEEEEEE10policy1000EiNS7_4plusIfEESI_JPSE_PfEEEvT0_iT1_T2_DpNS2_10kernel_argIT3_EE)
        /*0038*/ 	.word	0x00000020


	//----- nvinfo : EIATTR_FRAME_SIZE
	.align		4
.L_52:
        /*003c*/ 	.byte	0x04, 0x11
        /*003e*/ 	.short	(.L_54 - .L_53)
	.align		4
.L_53:
        /*0040*/ 	.word	index@($__internal_1_$__cuda_sm20_div_u64)
        /*0044*/ 	.word	0x00000000


	//----- nvinfo : EIATTR_FRAME_SIZE
	.align		4
.L_54:
        /*0048*/ 	.byte	0x04, 0x11
        /*004a*/ 	.short	(.L_56 - .L_55)
	.align		4
.L_55:
        /*004c*/ 	.word	index@(_ZN3cub18CUB_300001_SM_10006detail9transform16transform_kernelINS2_10policy_hubILb0EN4cuda3std3__45tupleIJN6thrust24THRUST_300001_SM_1000_NS6detail15normal_iteratorINSA_10device_ptrIKfEEEENSC_INSD_IfEEEEEEEE10policy1000EiNS7_4plusIfEESI_JPSE_PfEEEvT0_iT1_T2_DpNS2_10kernel_argIT3_EE)
        /*0050*/ 	.word	0x00000000


	//----- nvinfo : EIATTR_REGCOUNT
	.align		4
.L_56:
        /*0054*/ 	.byte	0x04, 0x2f
        /*0056*/ 	.short	(.L_58 - .L_57)
	.align		4
.L_57:
        /*0058*/ 	.word	index@(_ZN3cub18CUB_300001_SM_10006detail9transform16transform_kernelINS2_10policy_hubILb0EN4cuda3std3__45tupleIJN6thrust24THRUST_300001_SM_1000_NS6detail15normal_iteratorINSA_10device_ptrIKfEEEENSC_INSD_IfEEEEEEEE10policy1000ElNS7_4plusIfEESI_JPSE_PfEEEvT0_iT1_T2_DpNS2_10kernel_argIT3_EE)
        /*005c*/ 	.word	0x00000020


	//----- nvinfo : EIATTR_FRAME_SIZE
	.align		4
.L_58:
        /*0060*/ 	.byte	0x04, 0x11
        /*0062*/ 	.short	(.L_60 - .L_59)
	.align		4
.L_59:
        /*0064*/ 	.word	index@($__internal_0_$__cuda_sm20_div_u64)
        /*0068*/ 	.word	0x00000000


	//----- nvinfo : EIATTR_FRAME_SIZE
	.align		4
.L_60:
        /*006c*/ 	.byte	0x04, 0x11
        /*006e*/ 	.short	(.L_62 - .L_61)
	.align		4
.L_61:
        /*0070*/ 	.word	index@(_ZN3cub18CUB_300001_SM_10006detail9transform16transform_kernelINS2_10policy_hubILb0EN4cuda3std3__45tupleIJN6thrust24THRUST_300001_SM_1000_NS6detail15normal_iteratorINSA_10device_ptrIKfEEEENSC_INSD_IfEEEEEEEE10policy1000ElNS7_4plusIfEESI_JPSE_PfEEEvT0_iT1_T2_DpNS2_10kernel_argIT3_EE)
        /*0074*/ 	.word	0x00000000


	//----- nvinfo : EIATTR_MIN_STACK_SIZE
	.align		4
.L_62:
        /*0078*/ 	.byte	0x04, 0x12
        /*007a*/ 	.short	(.L_64 - .L_63)
	.align		4
.L_63:
        /*007c*/ 	.word	index@(_ZN3cub18CUB_300001_SM_10006detail9transform16transform_kernelINS2_10policy_hubILb0EN4cuda3std3__45tupleIJN6thrust24THRUST_300001_SM_1000_NS6detail15normal_iteratorINSA_10device_ptrIKfEEEENSC_INSD_IfEEEEEEEE10policy1000ElNS7_4plusIfEESI_JPSE_PfEEEvT0_iT1_T2_DpNS2_10kernel_argIT3_EE)
        /*0080*/ 	.word	0x00000000


	//----- nvinfo : EIATTR_MIN_STACK_SIZE
	.align		4
.L_64:
        /*0084*/ 	.byte	0x04, 0x12
        /*0086*/ 	.short	(.L_66 - .L_65)
	.align		4
.L_65:
        /*0088*/ 	.word	index@(_ZN3cub18CUB_300001_SM_10006detail9transform16transform_kernelINS2_10policy_hubILb0EN4cuda3std3__45tupleIJN6thrust24THRUST_300001_SM_1000_NS6detail15normal_iteratorINSA_10device_ptrIKfEEEENSC_INSD_IfEEEEEEEE10policy1000EiNS7_4plusIfEESI_JPSE_PfEEEvT0_iT1_T2_DpNS2_10kernel_argIT3_EE)
        /*008c*/ 	.word	0x00000000


	//----- nvinfo : EIATTR_MIN_STACK_SIZE
	.align		4
.L_66:
        /*0090*/ 	.byte	0x04, 0x12
        /*0092*/ 	.short	(.L_68 - .L_67)
	.align		4
.L_67:
        /*0094*/ 	.word	index@(_ZN3cub18CUB_300001_SM_10006detail11EmptyKernelIvEEvv)
        /*0098*/ 	.word	0x00000000


	//----- nvinfo : EIATTR_MIN_STACK_SIZE
	.align		4
.L_68:
        /*009c*/ 	.byte	0x04, 0x12
        /*009e*/ 	.short	(.L_70 - .L_69)
	.align		4
.L_69:
        /*00a0*/ 	.word	index@(_Z14compadd_kernelPfS_i)
        /*00a4*/ 	.word	0x00000000
.L_70:


//--------------------- .nv.compat                --------------------------
	.section	.nv.compat,"",@"SHT_CUDA_COMPAT_INFO"
	.align	4
        /*0000*/ 	.byte	0x02, 0x09, 0x00, 0x00, 0x02, 0x02, 0x02, 0x00, 0x02, 0x05, 0x05, 0x00, 0x03, 0x07, 0x01, 0x01
        /*0010*/ 	.byte	0x02, 0x03, 0x00, 0x00, 0x02, 0x06, 0x01, 0x00, 0x04, 0x0b, 0x08, 0x00, 0x09, 0x00, 0x00, 0x00
        /*0020*/ 	.byte	0x00, 0x00, 0x00, 0x00


//--------------------- .nv.info._ZN3cub18CUB_300001_SM_10006detail9transform16transform_kernelINS2_10policy_hubILb0EN4cuda3std3__45tupleIJN6thrust24THRUST_300001_SM_1000_NS6detail15normal_iteratorINSA_10device_ptrIKfEEEENSC_INSD_IfEEEEEEEE10policy1000ElNS7_4plusIfEESI_JPSE_PfEEEvT0_iT1_T2_DpNS2_10kernel_argIT3_EE --------------------------
	.section	.nv.info._ZN3cub18CUB_300001_SM_10006detail9transform16transform_kernelINS2_10policy_hubILb0EN4cuda3std3__45tupleIJN6thrust24THRUST_300001_SM_1000_NS6detail15normal_iteratorINSA_10device_ptrIKfEEEENSC_INSD_IfEEEEEEEE10policy1000ElNS7_4plusIfEESI_JPSE_PfEEEvT0_iT1_T2_DpNS2_10kernel_argIT3_EE,"",@"SHT_CUDA_INFO"
	.sectionflags	@""
	.align	4


	//----- nvinfo : EIATTR_CUDA_API_VERSION
	.align		4
        /*0000*/ 	.byte	0x04, 0x37
        /*0002*/ 	.short	(.L_72 - .L_71)
.L_71:
        /*0004*/ 	.word	0x00000082


	//----- nvinfo : EIATTR_KPARAM_INFO
	.align		4
.L_72:
        /*0008*/ 	.byte	0x04, 0x17
        /*000a*/ 	.short	(.L_74 - .L_73)
.L_73:
        /*000c*/ 	.word	0x00000000
        /*0010*/ 	.short	0x0005
        /*0012*/ 	.short	0x0028
        /*0014*/ 	.byte	0x00, 0xf0, 0x41, 0x00


	//----- nvinfo : EIATTR_KPARAM_INFO
	.align		4
.L_74:
        /*0018*/ 	.byte	0x04, 0x17
        /*001a*/ 	.short	(.L_76 - .L_75)
.L_75:
        /*001c*/ 	.word	0x00000000
        /*0020*/ 	.short	0x0004
        /*0022*/ 	.short	0x0018
        /*0024*/ 	.byte	0x00, 0xf0, 0x41, 0x00


	//----- nvinfo : EIATTR_KPARAM_INFO
	.align		4
.L_76:
        /*0028*/ 	.byte	0x04, 0x17
        /*002a*/ 	.short	(.L_78 - .L_77)
.L_77:
        /*002c*/ 	.word	0x00000000
        /*0030*/ 	.short	0x0003
        /*0032*/ 	.short	0x0010
        /*0034*/ 	.byte	0x00, 0xf0, 0x21, 0x00


	//----- nvinfo : EIATTR_KPARAM_INFO
	.align		4
.L_78:
        /*0038*/ 	.byte	0x04, 0x17
        /*003a*/ 	.short	(.L_80 - .L_79)
.L_79:
        /*003c*/ 	.word	0x00000000
        /*0040*/ 	.short	0x0002
        /*0042*/ 	.short	0x000c
        /*0044*/ 	.byte	0x00, 0xf0, 0x05, 0x00


	//----- nvinfo : EIATTR_KPARAM_INFO
	.align		4
.L_80:
        /*0048*/ 	.byte	0x04, 0x17
        /*004a*/ 	.short	(.L_82 - .L_81)
.L_81:
        /*004c*/ 	.word	0x00000000
        /*0050*/ 	.short	0x0001
        /*0052*/ 	.short	0x0008
        /*0054*/ 	.byte	0x00, 0xf0, 0x11, 0x00


	//----- nvinfo : EIATTR_KPARAM_INFO
	.align		4
.L_82:
        /*0058*/ 	.byte	0x04, 0x17
        /*005a*/ 	.short	(.L_84 - .L_83)
.L_83:
        /*005c*/ 	.word	0x00000000
        /*0060*/ 	.short	0x0000
        /*0062*/ 	.short	0x0000
        /*0064*/ 	.byte	0x00, 0xf0, 0x21, 0x00


	//----- nvinfo : EIATTR_SPARSE_MMA_MASK
	.align		4
.L_84:
        /*0068*/ 	.byte	0x03, 0x50
        /*006a*/ 	.short	0x0000


	//----- nvinfo : EIATTR_MAXREG_COUNT
	.align		4
        /*006c*/ 	.byte	0x03, 0x1b
        /*006e*/ 	.short	0x00ff


	//----- nvinfo : EIATTR_NUM_BARRIERS
	.align		4
        /*0070*/ 	.byte	0x02, 0x4c
        /*0072*/ 	.byte	0x01
	.zero		1


	//----- nvinfo : EIATTR_MERCURY_ISA_VERSION
	.align		4
        /*0074*/ 	.byte	0x03, 0x5f
        /*0076*/ 	.short	0x0101


	//----- nvinfo : EIATTR_COOP_GROUP_MASK_REGIDS
	.align		4
        /*0078*/ 	.byte	0x04, 0x29
        /*007a*/ 	.short	(.L_86 - .L_85)


	//   ....[0]....
.L_85:
        /*007c*/ 	.word	0xffffffff


	//----- nvinfo : EIATTR_COOP_GROUP_INSTR_OFFSETS
	.align		4
.L_86:
        /*0080*/ 	.byte	0x04, 0x28
        /*0082*/ 	.short	(.L_88 - .L_87)


	//   ....[0]....
.L_87:
        /*0084*/ 	.word	0x000019c0


	//----- nvinfo : EIATTR_VRC_CTA_INIT_COUNT
	.align		4
.L_88:
        /*0088*/ 	.byte	0x02, 0x4a
	.zero		1
	.zero		1


	//----- nvinfo : EIATTR_MBARRIER_INSTR_OFFSETS
	.align		4
        /*008c*/ 	.byte	0x04, 0x39
        /*008e*/ 	.short	(.L_90 - .L_89)


	//   ....[0]....
.L_89:
        /*0090*/ 	.word	0x000002d0
        /*0094*/ 	.word	0x000000ff
        /*0098*/ 	.word	0x00000000
        /*009c*/ 	.short	0x0100
        /*009e*/ 	.byte	0x11
	.zero		1


	//   ....[1]....
        /*00a0*/ 	.word	0x000004a0
        /*00a4*/ 	.word	0x000000ff
        /*00a8*/ 	.word	0x00000000
        /*00ac*/ 	.short	0x010a
        /*00ae*/ 	.byte	0x04
	.zero		1


	//----- nvinfo : EIATTR_NUM_MBARRIERS
	.align		4
.L_90:
        /*00b0*/ 	.byte	0x03, 0x38
        /*00b2*/ 	.short	0x0001


	//----- nvinfo : EIATTR_EXIT_INSTR_OFFSETS
	.align		4
        /*00b4*/ 	.byte	0x04, 0x1c
        /*00b6*/ 	.short	(.L_92 - .L_91)


	//   ....[0]....
.L_91:
        /*00b8*/ 	.word	0x00001a10


	//   ....[1]....
        /*00bc*/ 	.word	0x00001c00


	//   ....[2]....
        /*00c0*/ 	.word	0x00001c30


	//   ....[3]....
        /*00c4*/ 	.word	0x00001dd0


	//----- nvinfo : EIATTR_MAX_THREADS
	.align		4
.L_92:
        /*00c8*/ 	.byte	0x04, 0x05
        /*00ca*/ 	.short	(.L_94 - .L_93)
.L_93:
        /*00cc*/ 	.word	0x00000080
        /*00d0*/ 	.word	0x00000001
        /*00d4*/ 	.word	0x00000001


	//----- nvinfo : EIATTR_CRS_STACK_SIZE
	.align		4
.L_94:
        /*00d8*/ 	.byte	0x04, 0x1e
        /*00da*/ 	.short	(.L_96 - .L_95)
.L_95:
        /*00dc*/ 	.word	0x00000000


	//----- nvinfo : EIATTR_CBANK_PARAM_SIZE
	.align		4
.L_96:
        /*00e0*/ 	.byte	0x03, 0x19
        /*00e2*/ 	.short	0x0038


	//----- nvinfo : EIATTR_PARAM_CBANK
	.align		4
        /*00e4*/ 	.byte	0x04, 0x0a
        /*00e6*/ 	.short	(.L_98 - .L_97)
	.align		4
.L_97:
        /*00e8*/ 	.word	index@(.nv.constant0._ZN3cub18CUB_300001_SM_10006detail9transform16transform_kernelINS2_10policy_hubILb0EN4cuda3std3__45tupleIJN6thrust24THRUST_300001_SM_1000_NS6detail15normal_iteratorINSA_10device_ptrIKfEEEENSC_INSD_IfEEEEEEEE10policy1000ElNS7_4plusIfEESI_JPSE_PfEEEvT0_iT1_T2_DpNS2_10kernel_argIT3_EE)
        /*00ec*/ 	.short	0x0380
        /*00ee*/ 	.short	0x0038


	//----- nvinfo : EIATTR_SW_WAR
	.align		4
.L_98:
        /*00f0*/ 	.byte	0x04, 0x36
        /*00f2*/ 	.short	(.L_100 - .L_99)
.L_99:
        /*00f4*/ 	.word	0x00000008
.L_100:


//--------------------- .nv.info._ZN3cub18CUB_300001_SM_10006detail9transform16transform_kernelINS2_10policy_hubILb0EN4cuda3std3__45tupleIJN6thrust24THRUST_300001_SM_1000_NS6detail15normal_iteratorINSA_10device_ptrIKfEEEENSC_INSD_IfEEEEEEEE10policy1000EiNS7_4plusIfEESI_JPSE_PfEEEvT0_iT1_T2_DpNS2_10kernel_argIT3_EE --------------------------
	.section	.nv.info._ZN3cub18CUB_300001_SM_10006detail9transform16transform_kernelINS2_10policy_hubILb0EN4cuda3std3__45tupleIJN6thrust24THRUST_300001_SM_1000_NS6detail15normal_iteratorINSA_10device_ptrIKfEEEENSC_INSD_IfEEEEEEEE10policy1000EiNS7_4plusIfEESI_JPSE_PfEEEvT0_iT1_T2_DpNS2_10kernel_argIT3_EE,"",@"SHT_CUDA_INFO"
	.sectionflags	@""
	.align	4


	//----- nvinfo : EIATTR_CUDA_API_VERSION
	.align		4
        /*0000*/ 	.byte	0x04, 0x37
        /*0002*/ 	.short	(.L_102 - .L_101)
.L_101:
        /*0004*/ 	.word	0x00000082


	//----- nvinfo : EIATTR_KPARAM_INFO
	.align		4
.L_102:
        /*0008*/ 	.byte	0x04, 0x17
        /*000a*/ 	.short	(.L_104 - .L_103)
.L_103:
        /*000c*/ 	.word	0x00000000
        /*0010*/ 	.short	0x0005
        /*0012*/ 	.short	0x0028
        /*0014*/ 	.byte	0x00, 0xf0, 0x41, 0x00


	//----- nvinfo : EIATTR_KPARAM_INFO
	.align		4
.L_104:
        /*0018*/ 	.byte	0x04, 0x17
        /*001a*/ 	.short	(.L_106 - .L_105)
.L_105:
        /*001c*/ 	.word	0x00000000
        /*0020*/ 	.short	0x0004
        /*0022*/ 	.short	0x0018
        /*0024*/ 	.byte	0x00, 0xf0, 0x41, 0x00


	//----- nvinfo : EIATTR_KPARAM_INFO
	.align		4
.L_106:
        /*0028*/ 	.byte	0x04, 0x17
        /*002a*/ 	.short	(.L_108 - .L_107)
.L_107:
        /*002c*/ 	.word	0x00000000
        /*0030*/ 	.short	0x0003
        /*0032*/ 	.short	0x0010
        /*0034*/ 	.byte	0x00, 0xf0, 0x21, 0x00


	//----- nvinfo : EIATTR_KPARAM_INFO
	.align		4
.L_108:
        /*0038*/ 	.byte	0x04, 0x17
        /*003a*/ 	.short	(.L_110 - .L_109)
.L_109:
        /*003c*/ 	.word	0x00000000
        /*0040*/ 	.short	0x0002
        /*0042*/ 	.short	0x0008
        /*0044*/ 	.byte	0x00, 0xf0, 0x05, 0x00


	//----- nvinfo : EIATTR_KPARAM_INFO
	.align		4
.L_110:
        /*0048*/ 	.byte	0x04, 0x17
        /*004a*/ 	.short	(.L_112 - .L_111)
.L_111:
        /*004c*/ 	.word	0x00000000
        /*0050*/ 	.short	0x0001
        /*0052*/ 	.short	0x0004
        /*0054*/ 	.byte	0x00, 0xf0, 0x11, 0x00


	//----- nvinfo : EIATTR_KPARAM_INFO
	.align		4
.L_112:
        /*0058*/ 	.byte	0x04, 0x17
        /*005a*/ 	.short	(.L_114 - .L_113)
.L_113:
        /*005c*/ 	.word	0x00000000
        /*0060*/ 	.short	0x0000
        /*0062*/ 	.short	0x0000
        /*0064*/ 	.byte	0x00, 0xf0, 0x11, 0x00


	//----- nvinfo : EIATTR_SPARSE_MMA_MASK
	.align		4
.L_114:
        /*0068*/ 	.byte	0x03, 0x50
        /*006a*/ 	.short	0x0000


	//----- nvinfo : EIATTR_MAXREG_COUNT
	.align		4
        /*006c*/ 	.byte	0x03, 0x1b
        /*006e*/ 	.short	0x00ff


	//----- nvinfo : EIATTR_NUM_BARRIERS
	.align		4
        /*0070*/ 	.byte	0x02, 0x4c
        /*0072*/ 	.byte	0x01
	.zero		1


	//----- nvinfo : EIATTR_MERCURY_ISA_VERSION
	.align		4
        /*0074*/ 	.byte	0x03, 0x5f
        /*0076*/ 	.short	0x0101


	//----- nvinfo : EIATTR_COOP_GROUP_MASK_REGIDS
	.align		4
        /*0078*/ 	.byte	0x04, 0x29
        /*007a*/ 	.short	(.L_116 - .L_115)


	//   ....[0]....
.L_115:
        /*007c*/ 	.word	0xffffffff


	//----- nvinfo : EIATTR_COOP_GROUP_INSTR_OFFSETS
	.align		4
.L_116:
        /*0080*/ 	.byte	0x04, 0x28
        /*0082*/ 	.short	(.L_118 - .L_117)


	//   ....[0]....
.L_117:
        /*0084*/ 	.word	0x000019e0


	//----- nvinfo : EIATTR_VRC_CTA_INIT_COUNT
	.align		4
.L_118:
        /*0088*/ 	.byte	0x02, 0x4a
	.zero		1
	.zero		1


	//----- nvinfo : EIATTR_MBARRIER_INSTR_OFFSETS
	.align		4
        /*008c*/ 	.byte	0x04, 0x39
        /*008e*/ 	.short	(.L_120 - .L_119)


	//   ....[0]....
.L_119:
        /*0090*/ 	.word	0x00000270
        /*0094*/ 	.word	0x000000ff
        /*0098*/ 	.word	0x00000000
        /*009c*/ 	.short	0x0100
        /*009e*/ 	.byte	0x0f
	.zero		1


	//   ....[1]....
        /*00a0*/ 	.word	0x00000420
        /*00a4*/ 	.word	0x000000ff
        /*00a8*/ 	.word	0x00000000
        /*00ac*/ 	.short	0x010a
        /*00ae*/ 	.byte	0x04
	.zero		1


	//----- nvinfo : EIATTR_NUM_MBARRIERS
	.align		4
.L_120:
        /*00b0*/ 	.byte	0x03, 0x38
        /*00b2*/ 	.short	0x0001


	//----- nvinfo : EIATTR_EXIT_INSTR_OFFSETS
	.align		4
        /*00b4*/ 	.byte	0x04, 0x1c
        /*00b6*/ 	.short	(.L_122 - .L_121)


	//   ....[0]....
.L_121:
        /*00b8*/ 	.word	0x00001a30


	//   ....[1]....
        /*00bc*/ 	.word	0x00001bc0


	//   ....[2]....
        /*00c0*/ 	.word	0x00001c30


	//   ....[3]....
        /*00c4*/ 	.word	0x00001e10


	//----- nvinfo : EIATTR_MAX_THREADS
	.align		4
.L_122:
        /*00c8*/ 	.byte	0x04, 0x05
        /*00ca*/ 	.short	(.L_124 - .L_123)
.L_123:
        /*00cc*/ 	.word	0x00000080
        /*00d0*/ 	.word	0x00000001
        /*00d4*/ 	.word	0x00000001


	//----- nvinfo : EIATTR_CRS_STACK_SIZE
	.align		4
.L_124:
        /*00d8*/ 	.byte	0x04, 0x1e
        /*00da*/ 	.short	(.L_126 - .L_125)
.L_125:
        /*00dc*/ 	.word	0x00000000


	//----- nvinfo : EIATTR_CBANK_PARAM_SIZE
	.align		4
.L_126:
        /*00e0*/ 	.byte	0x03, 0x19
        /*00e2*/ 	.short	0x0038


	//----- nvinfo : EIATTR_PARAM_CBANK
	.align		4
        /*00e4*/ 	.byte	0x04, 0x0a
        /*00e6*/ 	.short	(.L_128 - .L_127)
	.align		4
.L_127:
        /*00e8*/ 	.word	index@(.nv.constant0._ZN3cub18CUB_300001_SM_10006detail9transform16transform_kernelINS2_10policy_hubILb0EN4cuda3std3__45tupleIJN6thrust24THRUST_300001_SM_1000_NS6detail15normal_iteratorINSA_10device_ptrIKfEEEENSC_INSD_IfEEEEEEEE10policy1000EiNS7_4plusIfEESI_JPSE_PfEEEvT0_iT1_T2_DpNS2_10kernel_argIT3_EE)
        /*00ec*/ 	.short	0x0380
        /*00ee*/ 	.short	0x0038


	//----- nvinfo : EIATTR_SW_WAR
	.align		4
.L_128:
        /*00f0*/ 	.byte	0x04, 0x36
        /*00f2*/ 	.short	(.L_130 - .L_129)
.L_129:
        /*00f4*/ 	.word	0x00000008
.L_130:


//--------------------- .nv.info._ZN3cub18CUB_300001_SM_10006detail11EmptyKernelIvEEvv --------------------------
	.section	.nv.info._ZN3cub18CUB_300001_SM_10006detail11EmptyKernelIvEEvv,"",@"SHT_CUDA_INFO"
	.sectionflags	@""
	.align	4


	//----- nvinfo : EIATTR_CUDA_API_VERSION
	.align		4
        /*0000*/ 	.byte	0x04, 0x37
        /*0002*/ 	.short	(.L_132 - .L_131)
.L_131:
        /*0004*/ 	.word	0x00000082


	//----- nvinfo : EIATTR_SPARSE_MMA_MASK
	.align		4
.L_132:
        /*0008*/ 	.byte	0x03, 0x50
        /*000a*/ 	.short	0x0000


	//----- nvinfo : EIATTR_MAXREG_COUNT
	.align		4
        /*000c*/ 	.byte	0x03, 0x1b
        /*000e*/ 	.short	0x00ff


	//----- nvinfo : EIATTR_MERCURY_ISA_VERSION
	.align		4
        /*0010*/ 	.byte	0x03, 0x5f
        /*0012*/ 	.short	0x0101


	//----- nvinfo : EIATTR_VRC_CTA_INIT_COUNT
	.align		4
        /*0014*/ 	.byte	0x02, 0x4a
	.zero		1
	.zero		1


	//----- nvinfo : EIATTR_EXIT_INSTR_OFFSETS
	.align		4
        /*0018*/ 	.byte	0x04, 0x1c
        /*001a*/ 	.short	(.L_134 - .L_133)


	//   ....[0]....
.L_133:
        /*001c*/ 	.word	0x00000010


	//----- nvinfo : EIATTR_SW_WAR
	.align		4
.L_134:
        /*0020*/ 	.byte	0x04, 0x36
        /*0022*/ 	.short	(.L_136 - .L_135)
.L_135:
        /*0024*/ 	.word	0x00000008
.L_136:


//--------------------- .nv.info._Z14compadd_kernelPfS_i --------------------------
	.section	.nv.info._Z14compadd_kernelPfS_i,"",@"SHT_CUDA_INFO"
	.sectionflags	@""
	.align	4


	//----- nvinfo : EIATTR_CUDA_API_VERSION
	.align		4
        /*0000*/ 	.byte	0x04, 0x37
        /*0002*/ 	.short	(.L_138 - .L_137)
.L_137:
        /*0004*/ 	.word	0x00000082


	//----- nvinfo : EIATTR_KPARAM_INFO
	.align		4
.L_138:
        /*0008*/ 	.byte	0x04, 0x17
        /*000a*/ 	.short	(.L_140 - .L_139)
.L_139:
        /*000c*/ 	.word	0x00000000
        /*0010*/ 	.short	0x0002
        /*0012*/ 	.short	0x0010
        /*0014*/ 	.byte	0x00, 0xf0, 0x11, 0x00


	//----- nvinfo : EIATTR_KPARAM_INFO
	.align		4
.L_140:
        /*0018*/ 	.byte	0x04, 0x17
        /*001a*/ 	.short	(.L_142 - .L_141)
.L_141:
        /*001c*/ 	.word	0x00000000
        /*0020*/ 	.short	0x0001
        /*0022*/ 	.short	0x0008
        /*0024*/ 	.byte	0x00, 0xf5, 0x21, 0x00


	//----- nvinfo : EIATTR_KPARAM_INFO
	.align		4
.L_142:
        /*0028*/ 	.byte	0x04, 0x17
        /*002a*/ 	.short	(.L_144 - .L_143)
.L_143:
        /*002c*/ 	.word	0x00000000
        /*0030*/ 	.short	0x0000
        /*0032*/ 	.short	0x0000
        /*0034*/ 	.byte	0x00, 0xf5, 0x21, 0x00


	//----- nvinfo : EIATTR_SPARSE_MMA_MASK
	.align		4
.L_144:
        /*0038*/ 	.byte	0x03, 0x50
        /*003a*/ 	.short	0x0000


	//----- nvinfo : EIATTR_MAXREG_COUNT
	.align		4
        /*003c*/ 	.byte	0x03, 0x1b
        /*003e*/ 	.short	0x00ff


	//----- nvinfo : EIATTR_MERCURY_ISA_VERSION
	.align		4
        /*0040*/ 	.byte	0x03, 0x5f
        /*0042*/ 	.short	0x0101


	//----- nvinfo : EIATTR_VRC_CTA_INIT_COUNT
	.align		4
        /*0044*/ 	.byte	0x02, 0x4a
	.zero		1
	.zero		1


	//----- nvinfo : EIATTR_EXIT_INSTR_OFFSETS
	.align		4
        /*0048*/ 	.byte	0x04, 0x1c
        /*004a*/ 	.short	(.L_146 - .L_145)


	//   ....[0]....
.L_145:
        /*004c*/ 	.word	0x000000d0


	//   ....[1]....
        /*0050*/ 	.word	0x00000190


	//----- nvinfo : EIATTR_CBANK_PARAM_SIZE
	.align		4
.L_146:
        /*0054*/ 	.byte	0x03, 0x19
        /*0056*/ 	.short	0x0014


	//----- nvinfo : EIATTR_PARAM_CBANK
	.align		4
        /*0058*/ 	.byte	0x04, 0x0a
        /*005a*/ 	.short	(.L_148 - .L_147)
	.align		4
.L_147:
        /*005c*/ 	.word	index@(.nv.constant0._Z14compadd_kernelPfS_i)
        /*0060*/ 	.short	0x0380
        /*0062*/ 	.short	0x0014


	//----- nvinfo : EIATTR_SW_WAR
	.align		4
.L_148:
        /*0064*/ 	.byte	0x04, 0x36
        /*0066*/ 	.short	(.L_150 - .L_149)
.L_149:
        /*0068*/ 	.word	0x00000008
.L_150:


//--------------------- .nv.callgraph             --------------------------
	.section	.nv.callgraph,"",@"SHT_CUDA_CALLGRAPH"
	.align	4
	.sectionentsize	8
	.align		4
        /*0000*/ 	.word	0x00000000
	.align		4
        /*0004*/ 	.word	0xffffffff
	.align		4
        /*0008*/ 	.word	0x00000000
	.align		4
        /*000c*/ 	.word	0xfffffffe
	.align		4
        /*0010*/ 	.word	0x00000000
	.align		4
        /*0014*/ 	.word	0xfffffffd
	.align		4
        /*0018*/ 	.word	0x00000000
	.align		4
        /*001c*/ 	.word	0xfffffffc


//--------------------- .nv.constant4             --------------------------
	.section	.nv.constant4,"a",@progbits
	.align	8
	.align		8
.nv.constant4:
        /*0000*/ 	.dword	_ZN34_INTERNAL_8babac42_4_k_cu_328fda244cuda3std3__45__cpo5beginE
	.align		8
        /*0008*/ 	.dword	_ZN34_INTERNAL_8babac42_4_k_cu_328fda244cuda3std3__45__cpo3endE
	.align		8
        /*0010*/ 	.dword	_ZN34_INTERNAL_8babac42_4_k_cu_328fda244cuda3std3__45__cpo6cbeginE
	.align		8
        /*0018*/ 	.dword	_ZN34_INTERNAL_8babac42_4_k_cu_328fda244cuda3std3__45__cpo4cendE
	.align		8
        /*0020*/ 	.dword	_ZN34_INTERNAL_8babac42_4_k_cu_328fda244cuda3std3__45__cpo6rbeginE
	.align		8
        /*0028*/ 	.dword	_ZN34_INTERNAL_8babac42_4_k_cu_328fda244cuda3std3__45__cpo4rendE
	.align		8
        /*0030*/ 	.dword	_ZN34_INTERNAL_8babac42_4_k_cu_328fda244cuda3std3__45__cpo7crbeginE
	.align		8
        /*0038*/ 	.dword	_ZN34_INTERNAL_8babac42_4_k_cu_328fda244cuda3std3__45__cpo5crendE
	.align		8
        /*0040*/ 	.dword	_ZN34_INTERNAL_8babac42_4_k_cu_328fda244cuda3std3__436_GLOBAL__N__8babac42_4_k_cu_328fda246ignoreE
	.align		8
        /*0048*/ 	.dword	_ZN34_INTERNAL_8babac42_4_k_cu_328fda244cuda3std3__419piecewise_constructE
	.align		8
        /*0050*/ 	.dword	_ZN34_INTERNAL_8babac42_4_k_cu_328fda244cuda3std3__48in_placeE
	.align		8
        /*0058*/ 	.dword	_ZN34_INTERNAL_8babac42_4_k_cu_328fda244cuda3std3__420unreachable_sentinelE
	.align		8
        /*0060*/ 	.dword	_ZN34_INTERNAL_8babac42_4_k_cu_328fda244cuda3std3__47nulloptE
	.align		8
        /*0068*/ 	.dword	_ZN34_INTERNAL_8babac42_4_k_cu_328fda244cuda3std3__48unexpectE
	.align		8
        /*0070*/ 	.dword	_ZN34_INTERNAL_8babac42_4_k_cu_328fda244cuda3std6ranges3__45__cpo4swapE
	.align		8
        /*0078*/ 	.dword	_ZN34_INTERNAL_8babac42_4_k_cu_328fda244cuda3std6ranges3__45__cpo9iter_moveE
	.align		8
        /*0080*/ 	.dword	_ZN34_INTERNAL_8babac42_4_k_cu_328fda244cuda3std6ranges3__45__cpo5beginE
	.align		8
        /*0088*/ 	.dword	_ZN34_INTERNAL_8babac42_4_k_cu_328fda244cuda3std6ranges3__45__cpo3endE
	.align		8
        /*0090*/ 	.dword	_ZN34_INTERNAL_8babac42_4_k_cu_328fda244cuda3std6ranges3__45__cpo6cbeginE
	.align		8
        /*0098*/ 	.dword	_ZN34_INTERNAL_8babac42_4_k_cu_328fda244cuda3std6ranges3__45__cpo4cendE
	.align		8
        /*00a0*/ 	.dword	_ZN34_INTERNAL_8babac42_4_k_cu_328fda244cuda3std6ranges3__45__cpo7advanceE
	.align		8
        /*00a8*/ 	.dword	_ZN34_INTERNAL_8babac42_4_k_cu_328fda244cuda3std6ranges3__45__cpo9iter_swapE
	.align		8
        /*00b0*/ 	.dword	_ZN34_INTERNAL_8babac42_4_k_cu_328fda244cuda3std6ranges3__45__cpo4nextE
	.align		8
        /*00b8*/ 	.dword	_ZN34_INTERNAL_8babac42_4_k_cu_328fda244cuda3std6ranges3__45__cpo4prevE
	.align		8
        /*00c0*/ 	.dword	_ZN34_INTERNAL_8babac42_4_k_cu_328fda244cuda3std6ranges3__45__cpo4dataE
	.align		8
        /*00c8*/ 	.dword	_ZN34_INTERNAL_8babac42_4_k_cu_328fda244cuda3std6ranges3__45__cpo5cdataE
	.align		8
        /*00d0*/ 	.dword	_ZN34_INTERNAL_8babac42_4_k_cu_328fda244cuda3std6ranges3__45__cpo4sizeE
	.align		8
        /*00d8*/ 	.dword	_ZN34_INTERNAL_8babac42_4_k_cu_328fda244cuda3std6ranges3__45__cpo5ssizeE
	.align		8
        /*00e0*/ 	.dword	_ZN34_INTERNAL_8babac42_4_k_cu_328fda244cuda3std6ranges3__45__cpo8distanceE
	.align		8
        /*00e8*/ 	.dword	_ZN34_INTERNAL_8babac42_4_k_cu_328fda246thrust24THRUST_300001_SM_1000_NS8cuda_cub3parE
	.align		8
        /*00f0*/ 	.dword	_ZN34_INTERNAL_8babac42_4_k_cu_328fda246thrust24THRUST_300001_SM_1000_NS8cuda_cub10par_nosyncE
	.align		8
        /*00f8*/ 	.dword	_ZN34_INTERNAL_8babac42_4_k_cu_328fda246thrust24THRUST_300001_SM_1000_NS6system6detail10sequential3seqE
	.align		8
        /*0100*/ 	.dword	_ZN34_INTERNAL_8babac42_4_k_cu_328fda246thrust24THRUST_300001_SM_1000_NS12placeholders2_1E
	.align		8
        /*0108*/ 	.dword	_ZN34_INTERNAL_8babac42_4_k_cu_328fda246thrust24THRUST_300001_SM_1000_NS12placeholders2_2E
	.align		8
        /*0110*/ 	.dword	_ZN34_INTERNAL_8babac42_4_k_cu_328fda246thrust24THRUST_300001_SM_1000_NS12placeholders2_3E
	.align		8
        /*0118*/ 	.dword	_ZN34_INTERNAL_8babac42_4_k_cu_328fda246thrust24THRUST_300001_SM_1000_NS12placeholders2_4E
	.align		8
        /*0120*/ 	.dword	_ZN34_INTERNAL_8babac42_4_k_cu_328fda246thrust24THRUST_300001_SM_1000_NS12placeholders2_5E
	.align		8
        /*0128*/ 	.dword	_ZN34_INTERNAL_8babac42_4_k_cu_328fda246thrust24THRUST_300001_SM_1000_NS12placeholders2_6E
	.align		8
        /*0130*/ 	.dword	_ZN34_INTERNAL_8babac42_4_k_cu_328fda246thrust24THRUST_300001_SM_1000_NS12placeholders2_7E
	.align		8
        /*0138*/ 	.dword	_ZN34_INTERNAL_8babac42_4_k_cu_328fda246thrust24THRUST_300001_SM_1000_NS12placeholders2_8E
	.align		8
        /*0140*/ 	.dword	_ZN34_INTERNAL_8babac42_4_k_cu_328fda246thrust24THRUST_300001_SM_1000_NS12placeholders2_9E
	.align		8
        /*0148*/ 	.dword	_ZN34_INTERNAL_8babac42_4_k_cu_328fda246thrust24THRUST_300001_SM_1000_NS12placeholders3_10E
	.align		8
        /*0150*/ 	.dword	_ZN34_INTERNAL_8babac42_4_k_cu_328fda246thrust24THRUST_300001_SM_1000_NS3seqE


//--------------------- .text._ZN3cub18CUB_300001_SM_10006detail9transform16transform_kernelINS2_10policy_hubILb0EN4cuda3std3__45tupleIJN6thrust24THRUST_300001_SM_1000_NS6detail15normal_iteratorINSA_10device_ptrIKfEEEENSC_INSD_IfEEEEEEEE10policy1000ElNS7_4plusIfEESI_JPSE_PfEEEvT0_iT1_T2_DpNS2_10kernel_argIT3_EE --------------------------
	.section	.text._ZN3cub18CUB_300001_SM_10006detail9transform16transform_kernelINS2_10policy_hubILb0EN4cuda3std3__45tupleIJN6thrust24THRUST_300001_SM_1000_NS6detail15normal_iteratorINSA_10device_ptrIKfEEEENSC_INSD_IfEEEEEEEE10policy1000ElNS7_4plusIfEESI_JPSE_PfEEEvT0_iT1_T2_DpNS2_10kernel_argIT3_EE,"ax",@progbits
	.align	128
        .global         _ZN3cub18CUB_300001_SM_10006detail9transform16transform_kernelINS2_10policy_hubILb0EN4cuda3std3__45tupleIJN6thrust24THRUST_300001_SM_1000_NS6detail15normal_iteratorINSA_10device_ptrIKfEEEENSC_INSD_IfEEEEEEEE10policy1000ElNS7_4plusIfEESI_JPSE_PfEEEvT0_iT1_T2_DpNS2_10kernel_argIT3_EE
        .type           _ZN3cub18CUB_300001_SM_10006detail9transform16transform_kernelINS2_10policy_hubILb0EN4cuda3std3__45tupleIJN6thrust24THRUST_300001_SM_1000_NS6detail15normal_iteratorINSA_10device_ptrIKfEEEENSC_INSD_IfEEEEEEEE10policy1000ElNS7_4plusIfEESI_JPSE_PfEEEvT0_iT1_T2_DpNS2_10kernel_argIT3_EE,@function
        .size           _ZN3cub18CUB_300001_SM_10006detail9transform16transform_kernelINS2_10policy_hubILb0EN4cuda3std3__45tupleIJN6thrust24THRUST_300001_SM_1000_NS6detail15normal_iteratorINSA_10device_ptrIKfEEEENSC_INSD_IfEEEEEEEE10policy1000ElNS7_4plusIfEESI_JPSE_PfEEEvT0_iT1_T2_DpNS2_10kernel_argIT3_EE,(.L_x_56 - _ZN3cub18CUB_300001_SM_10006detail9transform16transform_kernelINS2_10policy_hubILb0EN4cuda3std3__45tupleIJN6thrust24THRUST_300001_SM_1000_NS6detail15normal_iteratorINSA_10device_ptrIKfEEEENSC_INSD_IfEEEEEEEE10policy1000ElNS7_4plusIfEESI_JPSE_PfEEEvT0_iT1_T2_DpNS2_10kernel_argIT3_EE)
        .other          _ZN3cub18CUB_300001_SM_10006detail9transform16transform_kernelINS2_10policy_hubILb0EN4cuda3std3__45tupleIJN6thrust24THRUST_300001_SM_1000_NS6detail15normal_iteratorINSA_10device_ptrIKfEEEENSC_INSD_IfEEEEEEEE10policy1000ElNS7_4plusIfEESI_JPSE_PfEEEvT0_iT1_T2_DpNS2_10kernel_argIT3_EE,@"STO_CUDA_ENTRY STV_DEFAULT"
_ZN3cub18CUB_300001_SM_10006detail9transform16transform_kernelINS2_10policy_hubILb0EN4cuda3std3__45tupleIJN6thrust24THRUST_300001_SM_1000_NS6detail15normal_iteratorINSA_10device_ptrIKfEEEENSC_INSD_IfEEEEEEEE10policy1000ElNS7_4plusIfEESI_JPSE_PfEEEvT0_iT1_T2_DpNS2_10kernel_argIT3_EE:
.text._ZN3cub18CUB_300001_SM_10006detail9transform16transform_kernelINS2_10policy_hubILb0EN4cuda3std3__45tupleIJN6thrust24THRUST_300001_SM_1000_NS6detail15normal_iteratorINSA_10device_ptrIKfEEEENSC_INSD_IfEEEEEEEE10policy1000ElNS7_4plusIfEESI_JPSE_PfEEEvT0_iT1_T2_DpNS2_10kernel_argIT3_EE:
[----:B------:R-:W-:Y:S01]  /*0000*/  LDC R1, c[0x0][0x37c] ;  /* 0x0000df00ff017b82 */ /* 0x000fe20000000800 */
[----:B------:R-:W1:Y:S07]  /*0010*/  LDCU UR24, c[0x0][0x388] ;  /* 0x00007100ff1877ac */ /* 0x000e6e0008000800 */
[----:B------:R-:W2:Y:S01]  /*0020*/  S2UR UR5, SR_CTAID.X ;  /* 0x00000000000579c3 */ /* 0x000ea20000002500 */
[----:B------:R-:W3:Y:S01]  /*0030*/  LDCU UR7, c[0x0][0x370] ;  /* 0x00006e00ff0777ac */ /* 0x000ee20008000800 */
[----:B------:R-:W4:Y:S06]  /*0040*/  LDCU.64 UR22, c[0x0][0x358] ;  /* 0x00006b00ff1677ac */ /* 0x000f2c0008000a00 */
[----:B------:R-:W5:Y:S01]  /*0050*/  LDC.64 R2, c[0x0][0x380] ;  /* 0x0000e000ff027b82 */ /* 0x000f620000000a00 */
[----:B-1----:R-:W-:-:S04]  /*0060*/  USHF.L.U32 UR19, UR24, 0x7, URZ ;  /* 0x0000000718137899 */ /* 0x002fc800080006ff */
[----:B------:R-:W-:Y:S02]  /*0070*/  USHF.R.S32.HI UR8, URZ, 0x1f, UR19 ;  /* 0x0000001fff087899 */ /* 0x000fe40008011413 */
[----:B--2---:R-:W-:Y:S02]  /*0080*/  UIMAD.WIDE.U32 UR20, UR19, UR5, URZ ;  /* 0x00000005131472a5 */ /* 0x004fe4000f8e00ff */
[----:B------:R-:W-:Y:S02]  /*0090*/  UIMAD UR6, UR8, UR5, URZ ;  /* 0x00000005080672a4 */ /* 0x000fe4000f8e02ff */
[----:B------:R-:W-:Y:S02]  /*00a0*/  UIADD3 UR4, UPT, UPT, UR5, 0x2, URZ ;  /* 0x0000000205047890 */ /* 0x000fe4000fffe0ff */
[----:B------:R-:W-:Y:S02]  /*00b0*/  UIADD3 UR6, UPT, UPT, UR21, UR6, URZ ;  /* 0x0000000615067290 */ /* 0x000fe4000fffe0ff */
[----:B---3--:R-:W-:Y:S01]  /*00c0*/  UISETP.GE.U32.AND UP0, UPT, UR4, UR7, UPT ;  /* 0x000000070400728c */ /* 0x008fe2000bf06070 */
[----:B-----5:R-:W-:-:S03]  /*00d0*/  IADD3 R0, P0, PT, R2, -UR20, RZ ;  /* 0x8000001402007c10 */ /* 0x020fc6000ff1e0ff */
[----:B------:R-:W-:Y:S01]  /*00e0*/  UISETP.EQ.OR UP0, UPT, UR5, URZ, UP0 ;  /* 0x000000ff0500728c */ /* 0x000fe20008702670 */
[----:B------:R-:W-:Y:S02]  /*00f0*/  IADD3.X R2, PT, PT, R3, ~UR6, RZ, P0, !PT ;  /* 0x8000000603027c10 */ /* 0x000fe400087fe4ff */
[----:B------:R-:W-:-:S04]  /*0100*/  ISETP.LT.U32.AND P0, PT, R0, UR19, PT ;  /* 0x0000001300007c0c */ /* 0x000fc8000bf01070 */
[----:B------:R-:W-:-:S04]  /*0110*/  ISETP.LT.AND.EX P0, PT, R2, UR8, PT, P0 ;  /* 0x0000000802007c0c */ /* 0x000fc8000bf01300 */
[----:B------:R-:W-:Y:S01]  /*0120*/  SEL R0, R0, UR19, P0 ;  /* 0x0000001300007c07 */ /* 0x000fe20008000000 */
[----:B----4-:R-:W-:Y:S08]  /*0130*/  BRA.U UP0, `(.L_x_0) ;  /* 0x0000000100e47547 */ /* 0x010ff0000b800000 */
[----:B------:R-:W1:Y:S01]  /*0140*/  S2R R2, SR_TID.X ;  /* 0x0000000000027919 */ /* 0x000e620000002100 */
[----:B------:R-:W-:Y:S01]  /*0150*/  ELECT P0, URZ, PT ;  /* 0x0000000000ff782f */ /* 0x000fe20003800000 */
[----:B------:R-:W-:Y:S03]  /*0160*/  BSSY.RECONVERGENT B0, `(.L_x_1) ;  /* 0x000002e000007945 */ /* 0x000fe60003800200 */
[----:B-1----:R-:W-:-:S13]  /*0170*/  ISETP.GT.U32.OR P0, PT, R2, 0x1f, !P0 ;  /* 0x0000001f0200780c */ /* 0x002fda0004704470 */
[----:B------:R-:W-:Y:S05]  /*0180*/  @P0 BRA `(.L_x_2) ;  /* 0x0000000000ac0947 */ /* 0x000fea0003800000 */
[----:B------:R-:W1:Y:S01]  /*0190*/  S2UR UR18, SR_CgaCtaId ;  /* 0x00000000001279c3 */ /* 0x000e620000008800 */
[----:B------:R-:W2:Y:S01]  /*01a0*/  LDCU UR15, c[0x0][0x3a0] ;  /* 0x00007400ff0f77ac */ /* 0x000ea20008000800 */
[----:B------:R-:W3:Y:S01]  /*01b0*/  LDCU UR17, c[0x0][0x3b0] ;  /* 0x00007600ff1177ac */ /* 0x000ee20008000800 */
[----:B------:R-:W-:Y:S01]  /*01c0*/  ULEA UR14, UR24, 0xf, 0x9 ;  /* 0x0000000f180e7891 */ /* 0x000fe2000f8e48ff */
[----:B------:R-:W-:Y:S01]  /*01d0*/  UMOV UR7, 0x400 ;  /* 0x0000040000077882 */ /* 0x000fe20000000000 */
[----:B------:R-:W-:Y:S01]  /*01e0*/  UMOV UR10, 0x1 ;  /* 0x00000001000a7882 */ /* 0x000fe20000000000 */
[----:B------:R-:W4:Y:S01]  /*01f0*/  LDCU.64 UR4, c[0x0][0x398] ;  /* 0x00007300ff0477ac */ /* 0x000f220008000a00 */
[----:B------:R-:W-:-:S04]  /*0200*/  UIADD3 UR10, UPT, UPT, -UR10, 0x100000, URZ ;  /* 0x001000000a0a7890 */ /* 0x000fc8000fffe1ff */
[----:B------:R-:W-:Y:S02]  /*0210*/  USHF.L.U32 UR11, UR10, 0xb, URZ ;  /* 0x0000000b0a0b7899 */ /* 0x000fe400080006ff */
[----:B------:R-:W-:Y:S02]  /*0220*/  USHF.L.U32 UR10, UR10, 0x1, URZ ;  /* 0x000000010a0a7899 */ /* 0x000fe400080006ff */
[----:B--2---:R-:W-:Y:S01]  /*0230*/  UIADD3 UR15, UPT, UPT, UR14, UR15, URZ ;  /* 0x0000000f0e0f7290 */ /* 0x004fe2000fffe0ff */
[----:B------:R-:W2:Y:S01]  /*0240*/  LDCU.64 UR12, c[0x0][0x3a8] ;  /* 0x00007500ff0c77ac */ /* 0x000ea20008000a00 */
[----:B---3--:R-:W-:Y:S02]  /*0250*/  UIADD3 UR14, UPT, UPT, UR14, UR17, URZ ;  /* 0x000000110e0e7290 */ /* 0x008fe4000fffe0ff */
[----:B-1----:R-:W-:Y:S02]  /*0260*/  ULEA UR17, UR18, UR7, 0x18 ;  /* 0x0000000712117291 */ /* 0x002fe4000f8ec0ff */
[----:B------:R-:W-:-:S02]  /*0270*/  UIADD3 UR16, UPT, UPT, UR7, 0x80, URZ ;  /* 0x0000008007107890 */ /* 0x000fc4000fffe0ff */
[----:B------:R-:W-:Y:S02]  /*0280*/  USHF.L.U64.HI UR9, UR20, 0x2, UR6 ;  /* 0x0000000214097899 */ /* 0x000fe40008010206 */
[----:B------:R-:W-:Y:S02]  /*0290*/  USHF.L.U32 UR8, UR20, 0x2, URZ ;  /* 0x0000000214087899 */ /* 0x000fe400080006ff */
[----:B------:R-:W-:Y:S02]  /*02a0*/  ULOP3.LUT UR15, UR15, 0xfffffff0, URZ, 0xc0, !UPT ;  /* 0xfffffff00f0f7892 */ /* 0x000fe4000f8ec0ff */
[----:B------:R-:W-:Y:S01]  /*02b0*/  ULOP3.LUT UR14, UR14, 0xfffffff0, URZ, 0xc0, !UPT ;  /* 0xfffffff00e0e7892 */ /* 0x000fe2000f8ec0ff */
[----:B------:R-:W1:Y:S02]  /*02c0*/  FENCE.VIEW.ASYNC.S ;  /* 0x00000000000073c6 */ /* 0x000e640000000000 */
[----:B-1----:R1:W3:Y:S02]  /*02d0*/  SYNCS.EXCH.64 URZ, [UR17], UR10 ;  /* 0x0000000a11ff75b2 */ /* 0x0022e40008000100 */
[----:B------:R-:W-:Y:S01]  /*02e0*/  @!PT LDS RZ, [RZ] ;  /* 0x00000000fffff984 */ /* 0x000fe20000000800 */
[----:B------:R-:W-:Y:S01]  /*02f0*/  @!PT LDS RZ, [RZ] ;  /* 0x00000000fffff984 */ /* 0x000fe20000000800 */
[----:B------:R-:W-:Y:S01]  /*0300*/  @!PT LDS RZ, [RZ] ;  /* 0x00000000fffff984 */ /* 0x000fe20000000800 */
[----:B------:R-:W-:Y:S01]  /*0310*/  @!PT LDS RZ, [RZ] ;  /* 0x00000000fffff984 */ /* 0x000fe20000000800 */
[----:B---3--:R3:W-:Y:S06]  /*0320*/  MEMBAR.ALL.CTA ;  /* 0x0000000000007992 */ /* 0x0087ec0000008000 */
[----:B---3--:R-:W3:Y:S01]  /*0330*/  FENCE.VIEW.ASYNC.S ;  /* 0x00000000000073c6 */ /* 0x008ee20000000000 */
[----:B------:R-:W-:-:S02]  /*0340*/  ULEA UR16, UR18, UR16, 0x18 ;  /* 0x0000001012107291 */ /* 0x000fc4000f8ec0ff */
[----:B----4-:R-:W-:Y:S02]  /*0350*/  UIADD3.64 UR4, UPT, UPT, UR8, UR4, URZ ;  /* 0x0000000408047297 */ /* 0x010fe4000fffe0ff */
[----:B------:R-:W-:Y:S02]  /*0360*/  USHF.R.U32.HI UR7, URZ, 0x4, UR15 ;  /* 0x00000004ff077899 */ /* 0x000fe4000801160f */
[----:B--2---:R-:W-:Y:S02]  /*0370*/  UIADD3.64 UR8, UPT, UPT, UR8, UR12, URZ ;  /* 0x0000000c08087297 */ /* 0x004fe4000fffe0ff */
[----:B------:R-:W-:Y:S02]  /*0380*/  UIADD3 UR15, UPT, UPT, UR15, UR14, URZ ;  /* 0x0000000e0f0f7290 */ /* 0x000fe4000fffe0ff */
[----:B------:R-:W-:Y:S02]  /*0390*/  ULEA UR12, UR24, UR16, 0x9 ;  /* 0x00000010180c7291 */ /* 0x000fe4000f8e48ff */
[----:B------:R-:W-:-:S02]  /*03a0*/  USHF.R.U32.HI UR14, URZ, 0x4, UR14 ;  /* 0x00000004ff0e7899 */ /* 0x000fc4000801160e */
[----:B------:R-:W-:Y:S01]  /*03b0*/  UPRMT UR7, UR7, 0x5410, URZ ;  /* 0x0000541007077896 */ /* 0x000fe200080000ff */
[----:B------:R-:W-:Y:S01]  /*03c0*/  IMAD.U32 R2, RZ, RZ, UR15 ;  /* 0x0000000fff027e24 */ /* 0x000fe2000f8e00ff */
[----:B------:R-:W-:Y:S02]  /*03d0*/  UIADD3 UR12, UPT, UPT, UR12, 0x80, URZ ;  /* 0x000000800c0c7890 */ /* 0x000fe4000fffe0ff */
[----:B------:R-:W-:Y:S01]  /*03e0*/  UPRMT UR14, UR14, 0x5410, URZ ;  /* 0x000054100e0e7896 */ /* 0x000fe200080000ff */
[----:B------:R-:W-:-:S04]  /*03f0*/  UMOV UR13, UR17 ;  /* 0x00000011000d7c82 */ /* 0x000fc80008000000 */
[----:B---3--:R1:W-:Y:S04]  /*0400*/  UBLKCP.S.G [UR16], [UR4], UR7 ;  /* 0x00000010040073ba */ /* 0x0083e80008000207 */
[----:B------:R1:W-:Y:S01]  /*0410*/  UBLKCP.S.G [UR12], [UR8], UR14 ;  /* 0x0000000c080073ba */ /* 0x0003e2000800020e */
[----:B------:R1:W-:Y:S01]  /*0420*/  SYNCS.ARRIVE.TRANS64 RZ, [UR17], R2 ;  /* 0x00000002ffff79a7 */ /* 0x0003e20008000011 */
[----:B------:R-:W-:Y:S01]  /*0430*/  NOP ;  /* 0x0000000000007918 */ /* 0x000fe20000000000 */
.L_x_2:
[----:B-1----:R-:W-:Y:S05]  /*0440*/  BSYNC.RECONVERGENT B0 ;  /* 0x0000000000007941 */ /* 0x002fea0003800200 */
.L_x_1:
[----:B------:R-:W1:Y:S08]  /*0450*/  S2UR UR5, SR_CgaCtaId ;  /* 0x00000000000579c3 */ /* 0x000e700000008800 */
[----:B------:R-:W-:Y:S01]  /*0460*/  BAR.SYNC.DEFER_BLOCKING 0x0 ;  /* 0x0000000000007b1d */ /* 0x000fe20000010000 */
[----:B------:R-:W-:-:S05]  /*0470*/  SHF.L.U32 R2, RZ, 0x1f, RZ ;  /* 0x0000001fff027819 */ /* 0x000fca00000006ff */
[----:B------:R-:W-:Y:S02]  /*0480*/  UMOV UR4, 0x400 ;  /* 0x0000040000047882 */ /* 0x000fe40000000000 */
[----:B-1----:R-:W-:-:S12]  /*0490*/  ULEA UR4, UR5, UR4, 0x18 ;  /* 0x0000000405047291 */ /* 0x002fd8000f8ec0ff */
.L_x_3:
[----:B------:R-:W1:Y:S02]  /*04a0*/  SYNCS.PHASECHK.TRANS64.TRYWAIT P0, [UR4], R2 ;  /* 0x00000002ff0075a7 */ /* 0x000e640008001104 */
[----:B-1----:R-:W-:Y:S05]  /*04b0*/  @!P0 BRA `(.L_x_3) ;  /* 0xfffffffc00f88947 */ /* 0x002fea000383ffff */
[----:B------:R-:W-:Y:S05]  /*04c0*/  BRA `(.L_x_4) ;  /* 0x0000001400407947 */ /* 0x000fea0003800000 */
.L_x_0:
[----:B------:R-:W1:Y:S01]  /*04d0*/  S2R R3, SR_TID.Y ;  /* 0x0000000000037919 */ /* 0x000e620000002200 */
[----:B------:R-:W2:Y:S01]  /*04e0*/  LDCU UR9, c[0x0][0x360] ;  /* 0x00006c00ff0977ac */ /* 0x000ea20008000800 */
[----:B------:R-:W-:Y:S01]  /*04f0*/  IMAD.SHL.U32 R4, R0, 0x4, RZ ;  /* 0x0000000400047824 */ /* 0x000fe200078e00ff */
[----:B------:R-:W-:Y:S01]  /*0500*/  BSSY.RECONVERGENT B0, `(.L_x_5) ;  /* 0x00000aa000007945 */ /* 0x000fe20003800200 */
[----:B------:R-:W1:Y:S01]  /*0510*/  S2R R6, SR_TID.Z ;  /* 0x0000000000067919 */ /* 0x000e620000002300 */
[----:B------:R-:W2:Y:S01]  /*0520*/  LDCU UR10, c[0x0][0x364] ;  /* 0x00006c80ff0a77ac */ /* 0x000ea20008000800 */
[----:B------:R-:W3:Y:S01]  /*0530*/  LDC R2, c[0x0][0x368] ;  /* 0x0000da00ff027b82 */ /* 0x000ee20000000800 */
[----:B------:R-:W-:Y:S01]  /*0540*/  SHF.R.S32.HI R5, RZ, 0x1f, R4 ;  /* 0x0000001fff057819 */ /* 0x000fe20000011404 */
[----:B------:R-:W4:Y:S03]  /*0550*/  S2R R8, SR_TID.X ;  /* 0x0000000000087919 */ /* 0x000f260000002100 */
[----:B------:R-:W-:-:S02]  /*0560*/  SHF.R.U64 R4, R4, 0x2, R5 ;  /* 0x0000000204047819 */ /* 0x000fc40000001205 */
[----:B------:R-:W-:Y:S01]  /*0570*/  SHF.R.U32.HI R5, RZ, 0x2, R5 ;  /* 0x00000002ff057819 */ /* 0x000fe20000011605 */
[----:B--2---:R-:W-:Y:S02]  /*0580*/  UIMAD UR4, UR9, UR10, URZ ;  /* 0x0000000a090472a4 */ /* 0x004fe4000f8e02ff */
[----:B-1----:R-:W-:Y:S02]  /*0590*/  IMAD R3, R6, UR10, R3 ;  /* 0x0000000a06037c24 */ /* 0x002fe4000f8e0203 */
[----:B------:R-:W-:Y:S02]  /*05a0*/  IMAD.MOV.U32 R6, RZ, RZ, RZ ;  /* 0x000000ffff067224 */ /* 0x000fe400078e00ff */
[----:B----4-:R-:W-:Y:S02]  /*05b0*/  IMAD R3, R3, UR9, R8 ;  /* 0x0000000903037c24 */ /* 0x010fe4000f8e0208 */
[----:B---3--:R-:W-:Y:S01]  /*05c0*/  IMAD R8, R2, UR4, RZ ;  /* 0x0000000402087c24 */ /* 0x008fe2000f8e02ff */
[----:B------:R-:W-:-:S02]  /*05d0*/  UMOV UR4, URZ ;  /* 0x000000ff00047c82 */ /* 0x000fc40008000000 */
[----:B------:R-:W-:-:S04]  /*05e0*/  ISETP.GT.U32.AND P0, PT, R4, R3, PT ;  /* 0x000000030400720c */ /* 0x000fc80003f04070 */
[----:B------:R-:W-:-:S13]  /*05f0*/  ISETP.GT.U32.AND.EX P0, PT, R5, RZ, PT, P0 ;  /* 0x000000ff0500720c */ /* 0x000fda0003f04100 */
[----:B------:R-:W-:Y:S05]  /*0600*/  @!P0 BRA `(.L_x_6) ;  /* 0x0000000800648947 */ /* 0x000fea0003800000 */
[----:B------:R-:W-:Y:S01]  /*0610*/  IMAD.IADD R9, R8, 0x1, R3 ;  /* 0x0000000108097824 */ /* 0x000fe200078e0203 */
[----:B------:R-:W-:Y:S01]  /*0620*/  BSSY.RECONVERGENT B1, `(.L_x_7) ;  /* 0x0000024000017945 */ /* 0x000fe20003800200 */
[----:B------:R-:W-:-:S03]  /*0630*/  IMAD.MOV.U32 R12, RZ, RZ, -0x1 ;  /* 0xffffffffff0c7424 */ /* 0x000fc600078e00ff */
[CC--:B------:R-:W-:Y:S02]  /*0640*/  ISETP.GT.U32.AND P1, PT, R4.reuse, R9.reuse, PT ;  /* 0x000000090400720c */ /* 0x0c0fe40003f24070 */
[CC--:B------:R-:W-:Y:S02]  /*0650*/  ISETP.GT.U32.AND P0, PT, R4.reuse, R9.reuse, PT ;  /* 0x000000090400720c */ /* 0x0c0fe40003f04070 */
[C---:B------:R-:W-:Y:S02]  /*0660*/  ISETP.GT.U32.AND.EX P1, PT, R5.reuse, RZ, PT, P1 ;  /* 0x000000ff0500720c */ /* 0x040fe40003f24110 */
[----:B------:R-:W-:Y:S02]  /*0670*/  ISETP.GT.U32.AND.EX P0, PT, R5, RZ, PT, P0 ;  /* 0x000000ff0500720c */ /* 0x000fe40003f04100 */
[----:B------:R-:W-:Y:S02]  /*0680*/  SEL R10, R4, R9, P1 ;  /* 0x00000009040a7207 */ /* 0x000fe40000800000 */
[----:B------:R-:W-:-:S02]  /*0690*/  SEL R7, RZ, 0x1, !P0 ;  /* 0x00000001ff077807 */ /* 0x000fc40004000000 */
[----:B------:R-:W-:Y:S02]  /*06a0*/  SEL R11, R5, RZ, P1 ;  /* 0x000000ff050b7207 */ /* 0x000fe40000800000 */
[----:B------:R-:W-:-:S04]  /*06b0*/  IADD3 R14, P0, P1, R10, -R7, -R9 ;  /* 0x800000070a0e7210 */ /* 0x000fc8000791e809 */
[----:B------:R-:W-:-:S04]  /*06c0*/  IADD3.X R15, PT, PT, R11, -0x1, R12, P0, P1 ;  /* 0xffffffff0b0f7810 */ /* 0x000fc800007e240c */
[----:B------:R-:W-:-:S13]  /*06d0*/  ISETP.NE.U32.AND P0, PT, R15, RZ, PT ;  /* 0x000000ff0f00720c */ /* 0x000fda0003f05070 */
[----:B------:R-:W-:Y:S05]  /*06e0*/  @P0 BRA `(.L_x_8) ;  /* 0x0000000000500947 */ /* 0x000fea0003800000 */
[----:B------:R-:W1:Y:S01]  /*06f0*/  I2F.U32.RP R9, R8 ;  /* 0x0000000800097306 */ /* 0x000e620000209000 */
[----:B------:R-:W-:Y:S01]  /*0700*/  IMAD.MOV R13, RZ, RZ, -R8 ;  /* 0x000000ffff0d7224 */ /* 0x000fe200078e0a08 */
[----:B------:R-:W-:-:S06]  /*0710*/  ISETP.NE.U32.AND P2, PT, R8, RZ, PT ;  /* 0x000000ff0800720c */ /* 0x000fcc0003f45070 */
[----:B-1----:R-:W1:Y:S02]  /*0720*/  MUFU.RCP R9, R9 ;  /* 0x0000000900097308 */ /* 0x002e640000001000 */
[----:B-1----:R-:W-:-:S06]  /*0730*/  VIADD R10, R9, 0xffffffe ;  /* 0x0ffffffe090a7836 */ /* 0x002fcc0000000000 */
[----:B------:R1:W2:Y:S02]  /*0740*/  F2I.FTZ.U32.TRUNC.NTZ R11, R10 ;  /* 0x0000000a000b7305 */ /* 0x0002a4000021f000 */
[----:B-1----:R-:W-:Y:S02]  /*0750*/  IMAD.MOV.U32 R10, RZ, RZ, RZ ;  /* 0x000000ffff0a7224 */ /* 0x002fe400078e00ff */
[----:B--2---:R-:W-:-:S04]  /*0760*/  IMAD R13, R13, R11, RZ ;  /* 0x0000000b0d0d7224 */ /* 0x004fc800078e02ff */
[----:B------:R-:W-:-:S06]  /*0770*/  IMAD.HI.U32 R11, R11, R13, R10 ;  /* 0x0000000d0b0b7227 */ /* 0x000fcc00078e000a */
[----:B------:R-:W-:-:S04]  /*0780*/  IMAD.HI.U32 R10, R11, R14, RZ ;  /* 0x0000000e0b0a7227 */ /* 0x000fc800078e00ff */
[----:B------:R-:W-:-:S04]  /*0790*/  IMAD.MOV R11, RZ, RZ, -R10 ;  /* 0x000000ffff0b7224 */ /* 0x000fc800078e0a0a */
[----:B------:R-:W-:-:S05]  /*07a0*/  IMAD R11, R8, R11, R14 ;  /* 0x0000000b080b7224 */ /* 0x000fca00078e020e */
[----:B------:R-:W-:-:S13]  /*07b0*/  ISETP.GE.U32.AND P0, PT, R11, R8, PT ;  /* 0x000000080b00720c */ /* 0x000fda0003f06070 */
[----:B------:R-:W-:Y:S02]  /*07c0*/  @P0 IMAD.IADD R11, R11, 0x1, -R8 ;  /* 0x000000010b0b0824 */ /* 0x000fe400078e0a08 */
[----:B------:R-:W-:-:S03]  /*07d0*/  @P0 VIADD R10, R10, 0x1 ;  /* 0x000000010a0a0836 */ /* 0x000fc60000000000 */
[----:B------:R-:W-:Y:S01]  /*07e0*/  ISETP.GE.U32.AND P1, PT, R11, R8, PT ;  /* 0x000000080b00720c */ /* 0x000fe20003f26070 */
[----:B------:R-:W-:-:S12]  /*07f0*/  IMAD.MOV.U32 R11, RZ, RZ, RZ ;  /* 0x000000ffff0b7224 */ /* 0x000fd800078e00ff */
[----:B------:R-:W-:Y:S02]  /*0800*/  @P1 IADD3 R10, PT, PT, R10, 0x1, RZ ;  /* 0x000000010a0a1810 */ /* 0x000fe40007ffe0ff */
[----:B------:R-:W-:Y:S01]  /*0810*/  @!P2 LOP3.LUT R10, RZ, R8, RZ, 0x33, !PT ;  /* 0x00000008ff0aa212 */ /* 0x000fe200078e33ff */
[----:B------:R-:W-:Y:S06]  /*0820*/  BRA `(.L_x_9) ;  /* 0x00000000000c7947 */ /* 0x000fec0003800000 */
.L_x_8:
[----:B------:R-:W-:Y:S01]  /*0830*/  IMAD.MOV.U32 R9, RZ, RZ, R14 ;  /* 0x000000ffff097224 */ /* 0x000fe200078e000e */
[----:B------:R-:W-:-:S07]  /*0840*/  MOV R14, 0x860 ;  /* 0x00000860000e7802 */ /* 0x000fce0000000f00 */
[----:B------:R-:W-:Y:S05]  /*0850*/  CALL.REL.NOINC `($__internal_0_$__cuda_sm20_div_u64) ;  /* 0x0000001400707944 */ /* 0x000fea0003c00000 */
.L_x_9:
[----:B------:R-:W-:Y:S05]  /*0860*/  BSYNC.RECONVERGENT B1 ;  /* 0x0000000000017941 */ /* 0x000fea0003800200 */
.L_x_7:
[----:B------:R-:W-:Y:S01]  /*0870*/  IADD3 R9, P0, PT, R10, R7, RZ ;  /* 0x000000070a097210 */ /* 0x000fe20007f1e0ff */
[----:B------:R-:W1:Y:S01]  /*0880*/  LDC R13, c[0x0][0x3a0] ;  /* 0x0000e800ff0d7b82 */ /* 0x000e620000000800 */
[----:B------:R-:W-:Y:S01]  /*0890*/  BSSY.RECONVERGENT B1, `(.L_x_10) ;  /* 0x0000033000017945 */ /* 0x000fe20003800200 */
[----:B------:R-:W-:Y:S01]  /*08a0*/  IMAD.MOV.U32 R29, RZ, RZ, R3 ;  /* 0x000000ffff1d7224 */ /* 0x000fe200078e0003 */
[C---:B------:R-:W-:Y:S01]  /*08b0*/  LOP3.LUT R7, R9.reuse, 0x3, RZ, 0xc0, !PT ;  /* 0x0000000309077812 */ /* 0x040fe200078ec0ff */
[----:B------:R-:W-:Y:S01]  /*08c0*/  IMAD.X R10, RZ, RZ, R11, P0 ;  /* 0x000000ffff0a7224 */ /* 0x000fe200000e060b */
[----:B------:R-:W-:Y:S02]  /*08d0*/  ISETP.GE.U32.AND P0, PT, R9, 0x3, PT ;  /* 0x000000030900780c */ /* 0x000fe40003f06070 */
[----:B------:R-:W-:Y:S02]  /*08e0*/  ISETP.NE.U32.AND P1, PT, R7, 0x3, PT ;  /* 0x000000030700780c */ /* 0x000fe40003f25070 */
[----:B------:R-:W-:Y:S01]  /*08f0*/  ISETP.GE.U32.AND.EX P0, PT, R10, RZ, PT, P0 ;  /* 0x000000ff0a00720c */ /* 0x000fe20003f06100 */
[----:B------:R-:W-:Y:S01]  /*0900*/  IMAD.MOV.U32 R10, RZ, RZ, R6 ;  /* 0x000000ffff0a7224 */ /* 0x000fe200078e0006 */
[----:B------:R-:W-:-:S02]  /*0910*/  ISETP.NE.AND.EX P1, PT, RZ, RZ, PT, P1 ;  /* 0x000000ffff00720c */ /* 0x000fc40003f25310 */
[----:B-1----:R-:W-:-:S11]  /*0920*/  SHF.R.S32.HI R11, RZ, 0x1f, R13 ;  /* 0x0000001fff0b7819 */ /* 0x002fd6000001140d */
[----:B------:R-:W-:Y:S05]  /*0930*/  @!P1 BRA `(.L_x_11) ;  /* 0x0000000000a09947 */ /* 0x000fea0003800000 */
[----:B------:R-:W1:Y:S01]  /*0940*/  S2UR UR7, SR_CgaCtaId ;  /* 0x00000000000779c3 */ /* 0x000e620000008800 */
[----:B------:R-:W2:Y:S01]  /*0950*/  LDCU.64 UR12, c[0x0][0x398] ;  /* 0x00007300ff0c77ac */ /* 0x000ea20008000a00 */
[C---:B------:R-:W-:Y:S01]  /*0960*/  IMAD.SHL.U32 R7, R3.reuse, 0x4, RZ ;  /* 0x0000000403077824 */ /* 0x040fe200078e00ff */
[----:B------:R-:W-:Y:S01]  /*0970*/  MOV R29, R3 ;  /* 0x00000003001d7202 */ /* 0x000fe20000000f00 */
[----:B------:R-:W-:Y:S01]  /*0980*/  IMAD.U32 R14, RZ, RZ, UR20 ;  /* 0x00000014ff0e7e24 */ /* 0x000fe2000f8e00ff */
[----:B------:R-:W-:Y:S01]  /*0990*/  UMOV UR5, 0x400 ;  /* 0x0000040000057882 */ /* 0x000fe20000000000 */
[----:B------:R-:W-:Y:S01]  /*09a0*/  IMAD.U32 R15, RZ, RZ, UR21 ;  /* 0x00000015ff0f7e24 */ /* 0x000fe2000f8e00ff */
[----:B------:R-:W-:Y:S01]  /*09b0*/  SHF.L.U64.HI R15, R3, 0x2, R6 ;  /* 0x00000002030f7819 */ /* 0x000fe20000010206 */
[----:B------:R-:W-:Y:S01]  /*09c0*/  IMAD.U32 R12, RZ, RZ, UR6 ;  /* 0x00000006ff0c7e24 */ /* 0x000fe2000f8e00ff */
[----:B------:R-:W-:Y:S01]  /*09d0*/  LEA R10, P1, R14, R7, 0x2 ;  /* 0x000000070e0a7211 */ /* 0x000fe200078210ff */
[----:B------:R-:W-:Y:S01]  /*09e0*/  VIADD R9, R9, 0x1 ;  /* 0x0000000109097836 */ /* 0x000fe20000000000 */
[----:B------:R-:W-:Y:S01]  /*09f0*/  UIADD3 UR5, UPT, UPT, UR5, 0x80, URZ ;  /* 0x0000008005057890 */ /* 0x000fe2000fffe0ff */
[----:B------:R-:W-:Y:S01]  /*0a00*/  IMAD R7, R2, UR10, RZ ;  /* 0x0000000a02077c24 */ /* 0x000fe2000f8e02ff */
[----:B------:R-:W-:-:S02]  /*0a10*/  LEA.HI.X R14, R14, R15, R12, 0x2, P1 ;  /* 0x0000000f0e0e7211 */ /* 0x000fc400008f140c */
[----:B------:R-:W-:Y:S01]  /*0a20*/  LOP3.LUT R9, R9, 0x3, RZ, 0xc0, !PT ;  /* 0x0000000309097812 */ /* 0x000fe200078ec0ff */
[----:B------:R-:W-:Y:S01]  /*0a30*/  IMAD R7, R7, UR9, RZ ;  /* 0x0000000907077c24 */ /* 0x000fe2000f8e02ff */
[----:B--2---:R-:W-:Y:S01]  /*0a40*/  IADD3 R17, P1, P2, R10, UR12, R13 ;  /* 0x0000000c0a117c10 */ /* 0x004fe2000fa3e00d */
[----:B------:R-:W-:-:S03]  /*0a50*/  IMAD.MOV.U32 R10, RZ, RZ, R6 ;  /* 0x000000ffff0a7224 */ /* 0x000fc600078e0006 */
[----:B------:R-:W-:Y:S01]  /*0a60*/  IADD3.X R18, PT, PT, R14, UR13, R11, P1, P2 ;  /* 0x0000000d0e127c10 */ /* 0x000fe20008fe440b */
[----:B-1----:R-:W-:Y:S01]  /*0a70*/  ULEA UR5, UR7, UR5, 0x18 ;  /* 0x0000000507057291 */ /* 0x002fe2000f8ec0ff */
[----:B------:R-:W-:-:S05]  /*0a80*/  IADD3 R9, P1, PT, RZ, -R9, RZ ;  /* 0x80000009ff097210 */ /* 0x000fca0007f3e0ff */
[----:B------:R-:W-:Y:S02]  /*0a90*/  VIADD R12, R13, UR5 ;  /* 0x000000050d0c7c36 */ /* 0x000fe40008000000 */
[----:B------:R-:W-:Y:S02]  /*0aa0*/  IMAD.X R16, RZ, RZ, -0x1, P1 ;  /* 0xffffffffff107424 */ /* 0x000fe400008e06ff */
[----:B------:R-:W-:-:S07]  /*0ab0*/  IMAD R12, R3, 0x4, R12 ;  /* 0x00000004030c7824 */ /* 0x000fce00078e020c */
.L_x_12:
[----:B------:R-:W-:Y:S01]  /*0ac0*/  IADD3 R9, P1, PT, R9, 0x1, RZ ;  /* 0x0000000109097810 */ /* 0x000fe20007f3e0ff */
[----:B------:R-:W-:Y:S01]  /*0ad0*/  IMAD.MOV.U32 R14, RZ, RZ, R17 ;  /* 0x000000ffff0e7224 */ /* 0x000fe200078e0011 */
[C---:B------:R-:W-:Y:S01]  /*0ae0*/  IADD3 R29, P2, PT, R8.reuse, R29, RZ ;  /* 0x0000001d081d7210 */ /* 0x040fe20007f5e0ff */
[----:B------:R-:W-:Y:S01]  /*0af0*/  IMAD.MOV.U32 R15, RZ, RZ, R18 ;  /* 0x000000ffff0f7224 */ /* 0x000fe200078e0012 */
[C---:B------:R-:W-:Y:S01]  /*0b00*/  LEA R17, P3, R8.reuse, R17, 0x2 ;  /* 0x0000001108117211 */ /* 0x040fe200078610ff */
[----:B------:R-:W-:Y:S01]  /*0b10*/  IMAD.X R16, RZ, RZ, R16, P1 ;  /* 0x000000ffff107224 */ /* 0x000fe200008e0610 */
[----:B------:R-:W-:Y:S01]  /*0b20*/  ISETP.NE.U32.AND P1, PT, R9, RZ, PT ;  /* 0x000000ff0900720c */ /* 0x000fe20003f25070 */
[----:B------:R-:W-:Y:S01]  /*0b30*/  IMAD.X R10, RZ, RZ, R10, P2 ;  /* 0x000000ffff0a7224 */ /* 0x000fe200010e060a */
[----:B------:R-:W-:Y:S01]  /*0b40*/  @!PT LDS RZ, [RZ] ;  /* 0x00000000fffff984 */ /* 0x000fe20000000800 */
[----:B------:R-:W-:Y:S01]  /*0b50*/  @!PT LDS RZ, [RZ] ;  /* 0x00000000fffff984 */ /* 0x000fe20000000800 */
[----:B------:R-:W-:Y:S01]  /*0b60*/  @!PT LDS RZ, [RZ] ;  /* 0x00000000fffff984 */ /* 0x000fe20000000800 */
[----:B------:R1:W-:Y:S01]  /*0b70*/  LDGSTS.E [R12], desc[UR22][R14.64] ;  /* 0x000000000e0c7fae */ /* 0x0003e2000b9a1016 */
[----:B------:R-:W-:Y:S02]  /*0b80*/  LEA.HI.X R18, R8, R18, RZ, 0x2, P3 ;  /* 0x0000001208127211 */ /* 0x000fe400018f14ff */
[----:B------:R-:W-:Y:S01]  /*0b90*/  ISETP.NE.AND.EX P1, PT, R16, RZ, PT, P1 ;  /* 0x000000ff1000720c */ /* 0x000fe20003f25310 */
[----:B-1----:R-:W-:-:S12]  /*0ba0*/  IMAD R12, R7, 0x4, R12 ;  /* 0x00000004070c7824 */ /* 0x002fd800078e020c */
[----:B------:R-:W-:Y:S05]  /*0bb0*/  @P1 BRA `(.L_x_12) ;  /* 0xfffffffc00c01947 */ /* 0x000fea000383ffff */
.L_x_11:
[----:B------:R-:W-:Y:S05]  /*0bc0*/  BSYNC.RECONVERGENT B1 ;  /* 0x0000000000017941 */ /* 0x000fea0003800200 */
.L_x_10:
[----:B------:R-:W-:Y:S05]  /*0bd0*/  @!P0 BRA `(.L_x_6) ;  /* 0x0000000000f08947 */ /* 0x000fea0003800000 */
[----:B------:R-:W1:Y:S01]  /*0be0*/  S2UR UR8, SR_CgaCtaId ;  /* 0x00000000000879c3 */ /* 0x000e620000008800 */
[----:B------:R-:W2:Y:S01]  /*0bf0*/  LDCU.64 UR12, c[0x0][0x398] ;  /* 0x00007300ff0c77ac */ /* 0x000ea20008000a00 */
[C---:B------:R-:W-:Y:S01]  /*0c00*/  IMAD.SHL.U32 R9, R29.reuse, 0x4, RZ ;  /* 0x000000041d097824 */ /* 0x040fe200078e00ff */
[----:B------:R-:W-:Y:S01]  /*0c10*/  MOV R14, UR20 ;  /* 0x00000014000e7c02 */ /* 0x000fe20008000f00 */
[----:B------:R-:W-:Y:S01]  /*0c20*/  IMAD.U32 R15, RZ, RZ, UR21 ;  /* 0x00000015ff0f7e24 */ /* 0x000fe2000f8e00ff */
[C---:B------:R-:W-:Y:S01]  /*0c30*/  SHF.L.U64.HI R15, R29.reuse, 0x2, R10 ;  /* 0x000000021d0f7819 */ /* 0x040fe2000001020a */
[----:B------:R-:W-:Y:S01]  /*0c40*/  IMAD.U32 R12, RZ, RZ, UR6 ;  /* 0x00000006ff0c7e24 */ /* 0x000fe2000f8e00ff */
[----:B------:R-:W-:Y:S01]  /*0c50*/  LEA R9, P0, R14, R9, 0x2 ;  /* 0x000000090e097211 */ /* 0x000fe200078010ff */
[----:B------:R-:W-:Y:S01]  /*0c60*/  UMOV UR7, 0x400 ;  /* 0x0000040000077882 */ /* 0x000fe20000000000 */
[----:B------:R-:W-:Y:S01]  /*0c70*/  IMAD.SHL.U32 R18, R8, 0x4, RZ ;  /* 0x0000000408127824 */ /* 0x000fe200078e00ff */
[----:B------:R-:W-:Y:S01]  /*0c80*/  UIADD3 UR7, UPT, UPT, UR7, 0x80, URZ ;  /* 0x0000008007077890 */ /* 0x000fe2000fffe0ff */
[----:B------:R-:W-:Y:S01]  /*0c90*/  LEA.HI.X R12, R14, R15, R12, 0x2, P0 ;  /* 0x0000000f0e0c7211 */ /* 0x000fe200000f140c */
[----:B------:R-:W-:Y:S01]  /*0ca0*/  IMAD R24, R2, UR10, RZ ;  /* 0x0000000a02187c24 */ /* 0x000fe2000f8e02ff */
[----:B------:R-:W-:Y:S01]  /*0cb0*/  IADD3 R14, P0, PT, R29, UR20, RZ ;  /* 0x000000141d0e7c10 */ /* 0x000fe2000ff1e0ff */
[----:B------:R-:W-:Y:S01]  /*0cc0*/  UMOV UR5, URZ ;  /* 0x000000ff00057c82 */ /* 0x000fe20008000000 */
[----:B------:R-:W-:Y:S01]  /*0cd0*/  SHF.R.U32.HI R19, RZ, 0x1e, R8 ;  /* 0x0000001eff137819 */ /* 0x000fe20000011608 */
[----:B------:R-:W-:Y:S01]  /*0ce0*/  IMAD R24, R24, UR9, RZ ;  /* 0x0000000918187c24 */ /* 0x000fe2000f8e02ff */
[----:B------:R-:W-:-:S02]  /*0cf0*/  IADD3.X R15, PT, PT, R10, UR6, RZ, P0, !PT ;  /* 0x000000060a0f7c10 */ /* 0x000fc400087fe4ff */
[----:B--2---:R-:W-:Y:S02]  /*0d00*/  IADD3 R7, P1, PT, R13, UR12, RZ ;  /* 0x0000000c0d077c10 */ /* 0x004fe4000ff3e0ff */
[C---:B------:R-:W-:Y:S01]  /*0d10*/  SHF.L.U64.HI R15, R14.reuse, 0x2, R15 ;  /* 0x000000020e0f7819 */ /* 0x040fe2000001020f */
[----:B------:R-:W-:Y:S01]  /*0d20*/  IMAD.SHL.U32 R14, R14, 0x4, RZ ;  /* 0x000000040e0e7824 */ /* 0x000fe200078e00ff */
[----:B------:R-:W-:Y:S01]  /*0d30*/  IADD3.X R11, PT, PT, R11, UR13, RZ, P1, !PT ;  /* 0x0000000d0b0b7c10 */ /* 0x000fe20008ffe4ff */
[----:B-1----:R-:W-:Y:S01]  /*0d40*/  ULEA UR7, UR8, UR7, 0x18 ;  /* 0x0000000708077291 */ /* 0x002fe2000f8ec0ff */
[-C--:B------:R-:W-:Y:S01]  /*0d50*/  IADD3 R22, P1, PT, R18, R9.reuse, RZ ;  /* 0x0000000912167210 */ /* 0x080fe20007f3e0ff */
[C---:B------:R-:W-:Y:S01]  /*0d60*/  IMAD.WIDE.U32 R14, R8.reuse, 0xc, R14 ;  /* 0x0000000c080e7825 */ /* 0x040fe200078e000e */
[----:B------:R-:W-:-:S03]  /*0d70*/  LEA R20, P0, R8, R9, 0x3 ;  /* 0x0000000908147211 */ /* 0x000fc600078018ff */
[----:B------:R-:W-:Y:S01]  /*0d80*/  VIADD R16, R13, UR7 ;  /* 0x000000070d107c36 */ /* 0x000fe20008000000 */
[----:B------:R-:W-:Y:S01]  /*0d90*/  LEA.HI.X R26, R8, R12, RZ, 0x3, P0 ;  /* 0x0000000c081a7211 */ /* 0x000fe200000f1cff */
[----:B------:R-:W-:Y:S02]  /*0da0*/  IMAD.X R28, R19, 0x1, R12, P1 ;  /* 0x00000001131c7824 */ /* 0x000fe400008e060c */
[----:B------:R-:W-:Y:S02]  /*0db0*/  IMAD R13, R29, 0x4, R16 ;  /* 0x000000041d0d7824 */ /* 0x000fe400078e0210 */
[----:B------:R-:W-:Y:S02]  /*0dc0*/  VIADD R23, R15, UR5 ;  /* 0x000000050f177c36 */ /* 0x000fe40008000000 */
[C-C-:B------:R-:W-:Y:S02]  /*0dd0*/  IMAD R21, R24.reuse, 0x4, R13.reuse ;  /* 0x0000000418157824 */ /* 0x140fe400078e020d */
[----:B------:R-:W-:-:S02]  /*0de0*/  IMAD R25, R24, 0x8, R13 ;  /* 0x0000000818197824 */ /* 0x000fc400078e020d */
[----:B------:R-:W-:-:S07]  /*0df0*/  IMAD R27, R24, 0xc, R13 ;  /* 0x0000000c181b7824 */ /* 0x000fce00078e020d */
.L_x_13:
[----:B------:R-:W-:-:S04]  /*0e00*/  IADD3 R16, P0, PT, R7, R9, RZ ;  /* 0x0000000907107210 */ /* 0x000fc80007f1e0ff */
[----:B------:R-:W-:-:S05]  /*0e10*/  IADD3.X R17, PT, PT, R11, R12, RZ, P0, !PT ;  /* 0x0000000c0b117210 */ /* 0x000fca00007fe4ff */
[----:B------:R-:W-:Y:S01]  /*0e20*/  @!PT LDS RZ, [RZ] ;  /* 0x00000000fffff984 */ /* 0x000fe20000000800 */
[----:B------:R-:W-:Y:S01]  /*0e30*/  @!PT LDS RZ, [RZ] ;  /* 0x00000000fffff984 */ /* 0x000fe20000000800 */
[----:B------:R-:W-:Y:S01]  /*0e40*/  @!PT LDS RZ, [RZ] ;  /* 0x00000000fffff984 */ /* 0x000fe20000000800 */
[----:B------:R1:W-:Y:S02]  /*0e50*/  LDGSTS.E [R13], desc[UR22][R16.64] ;  /* 0x00000000100d7fae */ /* 0x0003e4000b9a1016 */
[----:B-1----:R-:W-:Y:S01]  /*0e60*/  IADD3 R16, P0, PT, R7, R22, RZ ;  /* 0x0000001607107210 */ /* 0x002fe20007f1e0ff */
[----:B------:R-:W-:-:S04]  /*0e70*/  IMAD R13, R24, 0x10, R13 ;  /* 0x00000010180d7824 */ /* 0x000fc800078e020d */
[----:B------:R-:W-:-:S05]  /*0e80*/  IMAD.X R17, R11, 0x1, R28, P0 ;  /* 0x000000010b117824 */ /* 0x000fca00000e061c */
[----:B------:R1:W-:Y:S02]  /*0e90*/  LDGSTS.E [R21], desc[UR22][R16.64] ;  /* 0x0000000010157fae */ /* 0x0003e4000b9a1016 */
[----:B-1----:R-:W-:Y:S01]  /*0ea0*/  IADD3 R16, P0, PT, R7, R20, RZ ;  /* 0x0000001407107210 */ /* 0x002fe20007f1e0ff */
[----:B------:R-:W-:-:S04]  /*0eb0*/  IMAD R21, R24, 0x10, R21 ;  /* 0x0000001018157824 */ /* 0x000fc800078e0215 */
[----:B------:R-:W-:-:S05]  /*0ec0*/  IMAD.X R17, R11, 0x1, R26, P0 ;  /* 0x000000010b117824 */ /* 0x000fca00000e061a */
[----:B------:R1:W-:Y:S02]  /*0ed0*/  LDGSTS.E [R25], desc[UR22][R16.64] ;  /* 0x0000000010197fae */ /* 0x0003e4000b9a1016 */
[----:B-1----:R-:W-:Y:S01]  /*0ee0*/  IADD3 R16, P0, PT, R7, R14, RZ ;  /* 0x0000000e07107210 */ /* 0x002fe20007f1e0ff */
[----:B------:R-:W-:Y:S01]  /*0ef0*/  IMAD R25, R24, 0x10, R25 ;  /* 0x0000001018197824 */ /* 0x000fe200078e0219 */
[----:B------:R-:W-:-:S03]  /*0f00*/  LEA R7, P1, R8, R7, 0x4 ;  /* 0x0000000708077211 */ /* 0x000fc600078220ff */
[----:B------:R-:W-:Y:S01]  /*0f10*/  IMAD.X R17, R11, 0x1, R23, P0 ;  /* 0x000000010b117824 */ /* 0x000fe200000e0617 */
[----:B------:R-:W-:Y:S02]  /*0f20*/  IADD3 R29, P0, PT, R18, R29, RZ ;  /* 0x0000001d121d7210 */ /* 0x000fe40007f1e0ff */
[----:B------:R-:W-:Y:S02]  /*0f30*/  LEA.HI.X R11, R8, R11, RZ, 0x4, P1 ;  /* 0x0000000b080b7211 */ /* 0x000fe400008f24ff */
[----:B------:R1:W-:Y:S01]  /*0f40*/  LDGSTS.E [R27], desc[UR22][R16.64] ;  /* 0x00000000101b7fae */ /* 0x0003e2000b9a1016 */
[----:B------:R-:W-:Y:S01]  /*0f50*/  IMAD.X R10, R19, 0x1, R10, P0 ;  /* 0x00000001130a7824 */ /* 0x000fe200000e060a */
[----:B------:R-:W-:-:S04]  /*0f60*/  ISETP.GE.U32.AND P0, PT, R29, R4, PT ;  /* 0x000000041d00720c */ /* 0x000fc80003f06070 */
[----:B------:R-:W-:Y:S01]  /*0f70*/  ISETP.GE.U32.AND.EX P0, PT, R10, R5, PT, P0 ;  /* 0x000000050a00720c */ /* 0x000fe20003f06100 */
[----:B-1----:R-:W-:-:S12]  /*0f80*/  IMAD R27, R24, 0x10, R27 ;  /* 0x00000010181b7824 */ /* 0x002fd800078e021b */
[----:B------:R-:W-:Y:S05]  /*0f90*/  @!P0 BRA `(.L_x_13) ;  /* 0xfffffffc00988947 */ /* 0x000fea000383ffff */
.L_x_6:
[----:B------:R-:W-:Y:S05]  /*0fa0*/  BSYNC.RECONVERGENT B0 ;  /* 0x0000000000007941 */ /* 0x000fea0003800200 */
.L_x_5:
[----:B------:R-:W-:Y:S01]  /*0fb0*/  ISETP.GT.U32.AND P0, PT, R4, R3, PT ;  /* 0x000000030400720c */ /* 0x000fe20003f04070 */
[----:B------:R-:W0:Y:S01]  /*0fc0*/  LDGDEPBAR ;  /* 0x00000000000079af */ /* 0x000e220000000000 */
[----:B------:R-:W-:Y:S02]  /*0fd0*/  BSSY.RECONVERGENT B0, `(.L_x_14) ;  /* 0x000009c000007945 */ /* 0x000fe40003800200 */
[----:B------:R-:W-:-:S13]  /*0fe0*/  ISETP.GT.U32.AND.EX P0, PT, R5, R6, PT, P0 ;  /* 0x000000060500720c */ /* 0x000fda0003f04100 */
        /* <DEDUP_REMOVED lines=17> */
[----:B------:R-:W-:Y:S01]  /*1100*/  ISETP.NE.U32.AND P2, PT, R8, RZ, PT ;  /* 0x000000ff0800720c */ /* 0x000fe20003f45070 */
[----:B------:R-:W-:-:S05]  /*1110*/  IMAD.MOV.U32 R10, RZ, RZ, RZ ;  /* 0x000000ffff0a7224 */ /* 0x000fca00078e00ff */
[----:B-1----:R-:W1:Y:S02]  /*1120*/  MUFU.RCP R13, R13 ;  /* 0x0000000d000d7308 */ /* 0x002e640000001000 */
[----:B-1----:R-:W-:-:S06]  /*1130*/  IADD3 R11, PT, PT, R13, 0xffffffe, RZ ;  /* 0x0ffffffe0d0b7810 */ /* 0x002fcc0007ffe0ff */
[----:B------:R-:W1:Y:S02]  /*1140*/  F2I.FTZ.U32.TRUNC.NTZ R11, R11 ;  /* 0x0000000b000b7305 */ /* 0x000e64000021f000 */
[----:B-1----:R-:W-:-:S04]  /*1150*/  IMAD R9, R9, R11, RZ ;  /* 0x0000000b09097224 */ /* 0x002fc800078e02ff */
[----:B------:R-:W-:-:S04]  /*1160*/  IMAD.HI.U32 R9, R11, R9, R10 ;  /* 0x000000090b097227 */ /* 0x000fc800078e000a */
[----:B------:R-:W-:Y:S02]  /*1170*/  IMAD.MOV.U32 R11, RZ, RZ, RZ ;  /* 0x000000ffff0b7224 */ /* 0x000fe400078e00ff */
[----:B------:R-:W-:-:S04]  /*1180*/  IMAD.HI.U32 R10, R9, R12, RZ ;  /* 0x0000000c090a7227 */ /* 0x000fc800078e00ff */
[----:B------:R-:W-:-:S04]  /*1190*/  IMAD.MOV R9, RZ, RZ, -R10 ;  /* 0x000000ffff097224 */ /* 0x000fc800078e0a0a */
[----:B------:R-:W-:-:S05]  /*11a0*/  IMAD R9, R8, R9, R12 ;  /* 0x0000000908097224 */ /* 0x000fca00078e020c */
[----:B------:R-:W-:-:S13]  /*11b0*/  ISETP.GE.U32.AND P0, PT, R9, R8, PT ;  /* 0x000000080900720c */ /* 0x000fda0003f06070 */
[----:B------:R-:W-:Y:S02]  /*11c0*/  @P0 IMAD.IADD R9, R9, 0x1, -R8 ;  /* 0x0000000109090824 */ /* 0x000fe400078e0a08 */
[----:B------:R-:W-:-:S03]  /*11d0*/  @P0 VIADD R10, R10, 0x1 ;  /* 0x000000010a0a0836 */ /* 0x000fc60000000000 */
[----:B------:R-:W-:-:S13]  /*11e0*/  ISETP.GE.U32.AND P1, PT, R9, R8, PT ;  /* 0x000000080900720c */ /* 0x000fda0003f26070 */
[----:B------:R-:W-:Y:S01]  /*11f0*/  @P1 VIADD R10, R10, 0x1 ;  /* 0x000000010a0a1836 */ /* 0x000fe20000000000 */
[----:B------:R-:W-:Y:S01]  /*1200*/  @!P2 LOP3.LUT R10, RZ, R8, RZ, 0x33, !PT ;  /* 0x00000008ff0aa212 */ /* 0x000fe200078e33ff */
[----:B------:R-:W-:Y:S06]  /*1210*/  BRA `(.L_x_18) ;  /* 0x00000000000c7947 */ /* 0x000fec0003800000 */
.L_x_17:
[----:B------:R-:W-:Y:S01]  /*1220*/  IMAD.MOV.U32 R9, RZ, RZ, R12 ;  /* 0x000000ffff097224 */ /* 0x000fe200078e000c */
[----:B------:R-:W-:-:S07]  /*1230*/  MOV R14, 0x1250 ;  /* 0x00001250000e7802 */ /* 0x000fce0000000f00 */
[----:B------:R-:W-:Y:S05]  /*1240*/  CALL.REL.NOINC `($__internal_0_$__cuda_sm20_div_u64) ;  /* 0x0000000800f47944 */ /* 0x000fea0003c00000 */
.L_x_18:
[----:B------:R-:W-:Y:S05]  /*1250*/  BSYNC.RECONVERGENT B1 ;  /* 0x0000000000017941 */ /* 0x000fea0003800200 */
.L_x_16:
[----:B------:R-:W-:Y:S01]  /*1260*/  IADD3 R7, P0, PT, R10, R7, RZ ;  /* 0x000000070a077210 */ /* 0x000fe20007f1e0ff */
[----:B------:R-:W1:Y:S01]  /*1270*/  LDC R12, c[0x0][0x3b0] ;  /* 0x0000ec00ff0c7b82 */ /* 0x000e620000000800 */
[----:B------:R-:W-:Y:S02]  /*1280*/  BSSY.RECONVERGENT B1, `(.L_x_19) ;  /* 0x0000031000017945 */ /* 0x000fe40003800200 */
[C---:B------:R-:W-:Y:S01]  /*1290*/  LOP3.LUT R9, R7.reuse, 0x3, RZ, 0xc0, !PT ;  /* 0x0000000307097812 */ /* 0x040fe200078ec0ff */
[----:B------:R-:W-:Y:S01]  /*12a0*/  IMAD.X R10, RZ, RZ, R11, P0 ;  /* 0x000000ffff0a7224 */ /* 0x000fe200000e060b */
[----:B------:R-:W-:Y:S02]  /*12b0*/  ISETP.GE.U32.AND P0, PT, R7, 0x3, PT ;  /* 0x000000030700780c */ /* 0x000fe40003f06070 */
[----:B------:R-:W-:Y:S02]  /*12c0*/  ISETP.NE.U32.AND P1, PT, R9, 0x3, PT ;  /* 0x000000030900780c */ /* 0x000fe40003f25070 */
[----:B------:R-:W-:-:S02]  /*12d0*/  ISETP.GE.U32.AND.EX P0, PT, R10, RZ, PT, P0 ;  /* 0x000000ff0a00720c */ /* 0x000fc40003f06100 */
[----:B------:R-:W-:Y:S02]  /*12e0*/  ISETP.NE.AND.EX P1, PT, RZ, RZ, PT, P1 ;  /* 0x000000ffff00720c */ /* 0x000fe40003f25310 */
[----:B-1----:R-:W-:-:S11]  /*12f0*/  SHF.R.S32.HI R13, RZ, 0x1f, R12 ;  /* 0x0000001fff0d7819 */ /* 0x002fd6000001140c */
[----:B------:R-:W-:Y:S05]  /*1300*/  @!P1 BRA `(.L_x_20) ;  /* 0x0000000000a09947 */ /* 0x000fea0003800000 */
[----:B------:R-:W1:Y:S01]  /*1310*/  S2UR UR7, SR_CgaCtaId ;  /* 0x00000000000779c3 */ /* 0x000e620000008800 */
[----:B------:R-:W2:Y:S01]  /*1320*/  LDCU.64 UR12, c[0x0][0x3a8] ;  /* 0x00007500ff0c77ac */ /* 0x000ea20008000a00 */
[----:B------:R-:W-:Y:S01]  /*1330*/  IMAD.U32 R10, RZ, RZ, UR20 ;  /* 0x00000014ff0a7e24 */ /* 0x000fe2000f8e00ff */
[----:B------:R-:W-:Y:S01]  /*1340*/  SHF.L.U32 R15, R3, 0x2, RZ ;  /* 0x00000002030f7819 */ /* 0x000fe200000006ff */
[----:B------:R-:W-:Y:S01]  /*1350*/  VIADD R9, R7, 0x1 ;  /* 0x0000000107097836 */ /* 0x000fe20000000000 */
[----:B------:R-:W-:Y:S01]  /*1360*/  UMOV UR5, 0x400 ;  /* 0x0000040000057882 */ /* 0x000fe20000000000 */
[----:B------:R-:W-:Y:S01]  /*1370*/  IMAD.U32 R16, RZ, RZ, UR6 ;  /* 0x00000006ff107e24 */ /* 0x000fe2000f8e00ff */
[----:B------:R-:W-:Y:S01]  /*1380*/  UIADD3 UR5, UPT, UPT, UR5, 0x80, URZ ;  /* 0x0000008005057890 */ /* 0x000fe2000fffe0ff */
[----:B------:R-:W3:Y:S01]  /*1390*/  LDC R14, c[0x0][0x388] ;  /* 0x0000e200ff0e7b82 */ /* 0x000ee20000000800 */
[----:B------:R-:W-:Y:S01]  /*13a0*/  SHF.L.U64.HI R7, R3, 0x2, R6 ;  /* 0x0000000203077819 */ /* 0x000fe20000010206 */
[----:B------:R-:W-:Y:S01]  /*13b0*/  IMAD.U32 R11, RZ, RZ, UR21 ;  /* 0x00000015ff0b7e24 */ /* 0x000fe2000f8e00ff */
[----:B------:R-:W-:Y:S01]  /*13c0*/  LEA R15, P1, R10, R15, 0x2 ;  /* 0x0000000f0a0f7211 */ /* 0x000fe200078210ff */
[----:B------:R-:W-:Y:S01]  /*13d0*/  IMAD R11, R2, UR10, RZ ;  /* 0x0000000a020b7c24 */ /* 0x000fe2000f8e02ff */
[----:B------:R-:W-:-:S02]  /*13e0*/  LOP3.LUT R9, R9, 0x3, RZ, 0xc0, !PT ;  /* 0x0000000309097812 */ /* 0x000fc400078ec0ff */
[----:B------:R-:W-:Y:S01]  /*13f0*/  LEA.HI.X R16, R10, R7, R16, 0x2, P1 ;  /* 0x000000070a107211 */ /* 0x000fe200008f1410 */
[----:B------:R-:W-:Y:S01]  /*1400*/  IMAD R18, R11, UR9, RZ ;  /* 0x000000090b127c24 */ /* 0x000fe2000f8e02ff */
[----:B------:R-:W-:Y:S02]  /*1410*/  IADD3 R9, P3, PT, RZ, -R9, RZ ;  /* 0x80000009ff097210 */ /* 0x000fe40007f7e0ff */
[----:B--2---:R-:W-:-:S04]  /*1420*/  IADD3 R15, P1, P2, R15, UR12, R12 ;  /* 0x0000000c0f0f7c10 */ /* 0x004fc8000fa3e00c */
[----:B------:R-:W-:Y:S01]  /*1430*/  IADD3.X R16, PT, PT, R16, UR13, R13, P1, P2 ;  /* 0x0000000d10107c10 */ /* 0x000fe20008fe440d */
[----:B-1----:R-:W-:-:S06]  /*1440*/  ULEA UR5, UR7, UR5, 0x18 ;  /* 0x0000000507057291 */ /* 0x002fcc000f8ec0ff */
[----:B------:R-:W-:-:S04]  /*1450*/  VIADD R7, R12, UR5 ;  /* 0x000000050c077c36 */ /* 0x000fc80008000000 */
[----:B---3--:R-:W-:Y:S02]  /*1460*/  IMAD R10, R14, 0x200, R7 ;  /* 0x000002000e0a7824 */ /* 0x008fe400078e0207 */
[----:B------:R-:W-:Y:S02]  /*1470*/  IMAD.X R14, RZ, RZ, -0x1, P3 ;  /* 0xffffffffff0e7424 */ /* 0x000fe400018e06ff */
[----:B------:R-:W-:-:S07]  /*1480*/  IMAD R7, R3, 0x4, R10 ;  /* 0x0000000403077824 */ /* 0x000fce00078e020a */
.L_x_21:
[----:B------:R-:W-:Y:S01]  /*1490*/  IADD3 R9, P1, PT, R9, 0x1, RZ ;  /* 0x0000000109097810 */ /* 0x000fe20007f3e0ff */
[----:B------:R-:W-:Y:S01]  /*14a0*/  IMAD.MOV.U32 R10, RZ, RZ, R15 ;  /* 0x000000ffff0a7224 */ /* 0x000fe200078e000f */
[C---:B------:R-:W-:Y:S01]  /*14b0*/  IADD3 R3, P2, PT, R8.reuse, R3, RZ ;  /* 0x0000000308037210 */ /* 0x040fe20007f5e0ff */
[----:B------:R-:W-:Y:S01]  /*14c0*/  IMAD.MOV.U32 R11, RZ, RZ, R16 ;  /* 0x000000ffff0b7224 */ /* 0x000fe200078e0010 */
[----:B------:R-:W-:Y:S01]  /*14d0*/  LEA R15, P3, R8, R15, 0x2 ;  /* 0x0000000f080f7211 */ /* 0x000fe200078610ff */
[----:B------:R-:W-:Y:S01]  /*14e0*/  IMAD.X R14, RZ, RZ, R14, P1 ;  /* 0x000000ffff0e7224 */ /* 0x000fe200008e060e */
[----:B------:R-:W-:Y:S02]  /*14f0*/  ISETP.NE.U32.AND P1, PT, R9, RZ, PT ;  /* 0x000000ff0900720c */ /* 0x000fe40003f25070 */
[----:B------:R-:W-:Y:S01]  /*1500*/  @!PT LDS RZ, [RZ] ;  /* 0x00000000fffff984 */ /* 0x000fe20000000800 */
[----:B------:R-:W-:Y:S01]  /*1510*/  @!PT LDS RZ, [RZ] ;  /* 0x00000000fffff984 */ /* 0x000fe20000000800 */
[----:B------:R-:W-:Y:S01]  /*1520*/  @!PT LDS RZ, [RZ] ;  /* 0x00000000fffff984 */ /* 0x000fe20000000800 */
[----:B------:R1:W-:Y:S01]  /*1530*/  LDGSTS.E [R7+0x80], desc[UR22][R10.64] ;  /* 0x000800000a077fae */ /* 0x0003e2000b9a1016 */
[----:B------:R-:W-:Y:S02]  /*1540*/  IADD3.X R6, PT, PT, RZ, R6, RZ, P2, !PT ;  /* 0x00000006ff067210 */ /* 0x000fe400017fe4ff */
[----:B------:R-:W-:-:S02]  /*1550*/  ISETP.NE.AND.EX P1, PT, R14, RZ, PT, P1 ;  /* 0x000000ff0e00720c */ /* 0x000fc40003f25310 */
[----:B------:R-:W-:Y:S01]  /*1560*/  LEA.HI.X R16, R8, R16, RZ, 0x2, P3 ;  /* 0x0000001008107211 */ /* 0x000fe200018f14ff */
[----:B-1----:R-:W-:-:S10]  /*1570*/  IMAD R7, R18, 0x4, R7 ;  /* 0x0000000412077824 */ /* 0x002fd400078e0207 */
[----:B------:R-:W-:Y:S05]  /*1580*/  @P1 BRA `(.L_x_21) ;  /* 0xfffffffc00c01947 */ /* 0x000fea000383ffff */
.L_x_20:
[----:B------:R-:W-:Y:S05]  /*1590*/  BSYNC.RECONVERGENT B1 ;  /* 0x0000000000017941 */ /* 0x000fea0003800200 */
.L_x_19:
[----:B------:R-:W-:Y:S05]  /*15a0*/  @!P0 BRA `(.L_x_15) ;  /* 0x0000000000f88947 */ /* 0x000fea0003800000 */
[----:B------:R-:W1:Y:S01]  /*15b0*/  S2UR UR7, SR_CgaCtaId ;  /* 0x00000000000779c3 */ /* 0x000e620000008800 */
[----:B------:R-:W-:Y:S01]  /*15c0*/  UMOV UR5, 0x400 ;  /* 0x0000040000057882 */ /* 0x000fe20000000000 */
[----:B------:R-:W2:Y:S01]  /*15d0*/  LDCU.64 UR12, c[0x0][0x3a8] ;  /* 0x00007500ff0c77ac */ /* 0x000ea20008000a00 */
[C---:B------:R-:W-:Y:S01]  /*15e0*/  IADD3 R14, P0, PT, R3.reuse, UR20, RZ ;  /* 0x00000014030e7c10 */ /* 0x040fe2000ff1e0ff */
[C---:B------:R-:W-:Y:S01]  /*15f0*/  IMAD.SHL.U32 R9, R3.reuse, 0x4, RZ ;  /* 0x0000000403097824 */ /* 0x040fe200078e00ff */
[----:B------:R-:W-:Y:S01]  /*1600*/  UIADD3 UR5, UPT, UPT, UR5, 0x80, URZ ;  /* 0x0000008005057890 */ /* 0x000fe2000fffe0ff */
[----:B------:R-:W-:Y:S02]  /*1610*/  IMAD.U32 R10, RZ, RZ, UR20 ;  /* 0x00000014ff0a7e24 */ /* 0x000fe4000f8e00ff */
[----:B------:R-:W3:Y:S01]  /*1620*/  LDC R16, c[0x0][0x388] ;  /* 0x0000e200ff107b82 */ /* 0x000ee20000000800 */
[----:B------:R-:W-:Y:S01]  /*1630*/  IMAD.U32 R11, RZ, RZ, UR21 ;  /* 0x00000015ff0b7e24 */ /* 0x000fe2000f8e00ff */
[----:B------:R-:W-:Y:S01]  /*1640*/  SHF.L.U64.HI R11, R3, 0x2, R6 ;  /* 0x00000002030b7819 */ /* 0x000fe20000010206 */
[----:B------:R-:W-:Y:S01]  /*1650*/  IMAD.U32 R17, RZ, RZ, UR6 ;  /* 0x00000006ff117e24 */ /* 0x000fe2000f8e00ff */
[----:B------:R-:W-:Y:S01]  /*1660*/  LEA R9, P2, R10, R9, 0x2 ;  /* 0x000000090a097211 */ /* 0x000fe200078410ff */
[----:B------:R-:W-:-:S03]  /*1670*/  IMAD R21, R2, UR10, RZ ;  /* 0x0000000a02157c24 */ /* 0x000fc6000f8e02ff */
[----:B------:R-:W-:Y:S01]  /*1680*/  LEA.HI.X R10, R10, R11, R17, 0x2, P2 ;  /* 0x0000000b0a0a7211 */ /* 0x000fe200010f1411 */
[----:B------:R-:W-:Y:S01]  /*1690*/  IMAD R21, R21, UR9, RZ ;  /* 0x0000000915157c24 */ /* 0x000fe2000f8e02ff */
[----:B--2---:R-:W-:Y:S01]  /*16a0*/  IADD3 R7, P1, PT, R12, UR12, RZ ;  /* 0x0000000c0c077c10 */ /* 0x004fe2000ff3e0ff */
[----:B-1----:R-:W-:-:S03]  /*16b0*/  ULEA UR5, UR7, UR5, 0x18 ;  /* 0x0000000507057291 */ /* 0x002fc6000f8ec0ff */
[----:B------:R-:W-:Y:S02]  /*16c0*/  IADD3.X R11, PT, PT, R13, UR13, RZ, P1, !PT ;  /* 0x0000000d0d0b7c10 */ /* 0x000fe40008ffe4ff */
[----:B------:R-:W-:Y:S02]  /*16d0*/  SHF.R.U32.HI R13, RZ, 0x1e, R8 ;  /* 0x0000001eff0d7819 */ /* 0x000fe40000011608 */
[----:B------:R-:W-:Y:S01]  /*16e0*/  LEA R22, P1, R8, R9, 0x3 ;  /* 0x0000000908167211 */ /* 0x000fe200078218ff */
[----:B------:R-:W-:Y:S01]  /*16f0*/  VIADD R15, R12, UR5 ;  /* 0x000000050c0f7c36 */ /* 0x000fe20008000000 */
[----:B------:R-:W-:Y:S01]  /*1700*/  UMOV UR5, URZ ;  /* 0x000000ff00057c82 */ /* 0x000fe20008000000 */
[C---:B------:R-:W-:Y:S01]  /*1710*/  IMAD.SHL.U32 R12, R8.reuse, 0x4, RZ ;  /* 0x00000004080c7824 */ /* 0x040fe200078e00ff */
[----:B------:R-:W-:Y:S01]  /*1720*/  LEA.HI.X R28, R8, R10, RZ, 0x3, P1 ;  /* 0x0000000a081c7211 */ /* 0x000fe200008f1cff */
[----:B---3--:R-:W-:Y:S01]  /*1730*/  IMAD R16, R16, 0x200, R15 ;  /* 0x0000020010107824 */ /* 0x008fe200078e020f */
[----:B------:R-:W-:-:S02]  /*1740*/  IADD3.X R15, PT, PT, R6, UR6, RZ, P0, !PT ;  /* 0x00000006060f7c10 */ /* 0x000fc400087fe4ff */
[----:B------:R-:W-:Y:S01]  /*1750*/  IADD3 R20, P0, PT, R12, R9, RZ ;  /* 0x000000090c147210 */ /* 0x000fe20007f1e0ff */
[----:B------:R-:W-:Y:S01]  /*1760*/  IMAD R2, R3, 0x4, R16 ;  /* 0x0000000403027824 */ /* 0x000fe200078e0210 */
[C---:B------:R-:W-:Y:S01]  /*1770*/  SHF.L.U64.HI R15, R14.reuse, 0x2, R15 ;  /* 0x000000020e0f7819 */ /* 0x040fe2000001020f */
[----:B------:R-:W-:Y:S01]  /*1780*/  IMAD.SHL.U32 R14, R14, 0x4, RZ ;  /* 0x000000040e0e7824 */ /* 0x000fe200078e00ff */
[----:B------:R-:W-:Y:S01]  /*1790*/  IADD3.X R26, PT, PT, R13, R10, RZ, P0, !PT ;  /* 0x0000000a0d1a7210 */ /* 0x000fe200007fe4ff */
[----:B------:R-:W-:Y:S02]  /*17a0*/  IMAD R24, R21, 0x4, R2 ;  /* 0x0000000415187824 */ /* 0x000fe400078e0202 */
[----:B------:R-:W-:-:S04]  /*17b0*/  IMAD.WIDE.U32 R14, R8, 0xc, R14 ;  /* 0x0000000c080e7825 */ /* 0x000fc800078e000e */
[----:B------:R-:W-:Y:S02]  /*17c0*/  VIADD R23, R15, UR5 ;  /* 0x000000050f177c36 */ /* 0x000fe40008000000 */
[C-C-:B------:R-:W-:Y:S02]  /*17d0*/  IMAD R25, R21.reuse, 0x8, R2.reuse ;  /* 0x0000000815197824 */ /* 0x140fe400078e0202 */
[----:B------:R-:W-:-:S07]  /*17e0*/  IMAD R27, R21, 0xc, R2 ;  /* 0x0000000c151b7824 */ /* 0x000fce00078e0202 */
.L_x_22:
[----:B------:R-:W-:-:S05]  /*17f0*/  IADD3 R18, P0, PT, R7, R9, RZ ;  /* 0x0000000907127210 */ /* 0x000fca0007f1e0ff */
[----:B------:R-:W-:Y:S01]  /*1800*/  IMAD.X R19, R11, 0x1, R10, P0 ;  /* 0x000000010b137824 */ /* 0x000fe200000e060a */
[----:B------:R-:W-:-:S04]  /*1810*/  IADD3 R16, P0, PT, R7, R20, RZ ;  /* 0x0000001407107210 */ /* 0x000fc80007f1e0ff */
[----:B------:R-:W-:Y:S01]  /*1820*/  @!PT LDS RZ, [RZ] ;  /* 0x00000000fffff984 */ /* 0x000fe20000000800 */
[----:B------:R-:W-:Y:S01]  /*1830*/  @!PT LDS RZ, [RZ] ;  /* 0x00000000fffff984 */ /* 0x000fe20000000800 */
[----:B------:R-:W-:Y:S01]  /*1840*/  @!PT LDS RZ, [RZ] ;  /* 0x00000000fffff984 */ /* 0x000fe20000000800 */
[----:B------:R1:W-:Y:S01]  /*1850*/  LDGSTS.E [R2+0x80], desc[UR22][R18.64] ;  /* 0x0008000012027fae */ /* 0x0003e2000b9a1016 */
[----:B------:R-:W-:-:S05]  /*1860*/  IMAD.X R17, R11, 0x1, R26, P0 ;  /* 0x000000010b117824 */ /* 0x000fca00000e061a */
[----:B------:R2:W-:Y:S01]  /*1870*/  LDGSTS.E [R24+0x80], desc[UR22][R16.64] ;  /* 0x0008000010187fae */ /* 0x0005e2000b9a1016 */
[----:B-1----:R-:W-:Y:S01]  /*1880*/  IMAD R2, R21, 0x10, R2 ;  /* 0x0000001015027824 */ /* 0x002fe200078e0202 */
[----:B--2---:R-:W-:Y:S01]  /*1890*/  IADD3 R16, P0, PT, R7, R22, RZ ;  /* 0x0000001607107210 */ /* 0x004fe20007f1e0ff */
[----:B------:R-:W-:-:S04]  /*18a0*/  IMAD R24, R21, 0x10, R24 ;  /* 0x0000001015187824 */ /* 0x000fc800078e0218 */
[----:B------:R-:W-:Y:S01]  /*18b0*/  IMAD.X R17, R11, 0x1, R28, P0 ;  /* 0x000000010b117824 */ /* 0x000fe200000e061c */
[----:B------:R-:W-:Y:S02]  /*18c0*/  IADD3 R18, P0, PT, R7, R14, RZ ;  /* 0x0000000e07127210 */ /* 0x000fe40007f1e0ff */
[----:B------:R-:W-:Y:S02]  /*18d0*/  LEA R7, P1, R8, R7, 0x4 ;  /* 0x0000000708077211 */ /* 0x000fe400078220ff */
[----:B------:R1:W-:Y:S01]  /*18e0*/  LDGSTS.E [R25+0x80], desc[UR22][R16.64] ;  /* 0x0008000010197fae */ /* 0x0003e2000b9a1016 */
[----:B------:R-:W-:Y:S01]  /*18f0*/  IMAD.X R19, R11, 0x1, R23, P0 ;  /* 0x000000010b137824 */ /* 0x000fe200000e0617 */
[----:B------:R-:W-:Y:S02]  /*1900*/  IADD3 R3, P0, PT, R12, R3, RZ ;  /* 0x000000030c037210 */ /* 0x000fe40007f1e0ff */
[----:B------:R-:W-:Y:S02]  /*1910*/  LEA.HI.X R11, R8, R11, RZ, 0x4, P1 ;  /* 0x0000000b080b7211 */ /* 0x000fe400008f24ff */
[----:B------:R2:W-:Y:S01]  /*1920*/  LDGSTS.E [R27+0x80], desc[UR22][R18.64] ;  /* 0x00080000121b7fae */ /* 0x0005e2000b9a1016 */
[----:B------:R-:W-:Y:S01]  /*1930*/  IMAD.X R6, R13, 0x1, R6, P0 ;  /* 0x000000010d067824 */ /* 0x000fe200000e0606 */
[----:B------:R-:W-:-:S04]  /*1940*/  ISETP.GE.U32.AND P0, PT, R3, R4, PT ;  /* 0x000000040300720c */ /* 0x000fc80003f06070 */
[----:B------:R-:W-:Y:S02]  /*1950*/  ISETP.GE.U32.AND.EX P0, PT, R6, R5, PT, P0 ;  /* 0x000000050600720c */ /* 0x000fe40003f06100 */
[C---:B-1----:R-:W-:Y:S01]  /*1960*/  LEA R25, R21.reuse, R25, 0x4 ;  /* 0x0000001915197211 */ /* 0x042fe200078e20ff */
[----:B--2---:R-:W-:-:S10]  /*1970*/  IMAD R27, R21, 0x10, R27 ;  /* 0x00000010151b7824 */ /* 0x004fd400078e021b */
[----:B------:R-:W-:Y:S05]  /*1980*/  @!P0 BRA `(.L_x_22) ;  /* 0xfffffffc00988947 */ /* 0x000fea000383ffff */
.L_x_15:
[----:B------:R-:W-:Y:S05]  /*1990*/  BSYNC.RECONVERGENT B0 ;  /* 0x0000000000007941 */ /* 0x000fea0003800200 */
.L_x_14:
[----:B------:R-:W0:Y:S01]  /*19a0*/  LDGDEPBAR ;  /* 0x00000000000079af */ /* 0x000e220000000000 */
[----:B------:R-:W-:-:S04]  /*19b0*/  DEPBAR.LE SB0, 0x0 ;  /* 0x000080000000791a */ /* 0x000fc80000000000 */
[----:B------:R-:W-:Y:S06]  /*19c0*/  BAR.SYNC.DEFER_BLOCKING 0x0 ;  /* 0x0000000000007b1d */ /* 0x000fec0000010000 */
.L_x_4:
[----:B------:R-:W-:-:S13]  /*19d0*/  ISETP.NE.AND P0, PT, R0, UR19, PT ;  /* 0x0000001300007c0c */ /* 0x000fda000bf05270 */
[----:B------:R-:W-:Y:S05]  /*19e0*/  @!P0 BRA `(.L_x_23) ;  /* 0x0000000000888947 */ /* 0x000fea0003800000 */
[----:B------:R-:W1:Y:S02]  /*19f0*/  LDC R4, c[0x0][0x388] ;  /* 0x0000e200ff047b82 */ /* 0x000e640000000800 */
[----:B-1----:R-:W-:-:S13]  /*1a00*/  ISETP.GE.AND P0, PT, R4, 0x1, PT ;  /* 0x000000010400780c */ /* 0x002fda0003f06270 */
[----:B------:R-:W-:Y:S05]  /*1a10*/  @!P0 EXIT ;  /* 0x000000000000894d */ /* 0x000fea0003800000 */
[----:B------:R-:W1:Y:S01]  /*1a20*/  S2R R7, SR_CgaCtaId ;  /* 0x0000000000077919 */ /* 0x000e620000008800 */
[----:B------:R-:W2:Y:S01]  /*1a30*/  LDC R3, c[0x0][0x3b0] ;  /* 0x0000ec00ff037b82 */ /* 0x000ea20000000800 */
[----:B------:R-:W3:Y:S01]  /*1a40*/  LDCU UR7, c[0x0][0x3a0] ;  /* 0x00007400ff0777ac */ /* 0x000ee20008000800 */
[----:B------:R-:W-:Y:S01]  /*1a50*/  MOV R2, 0x400 ;  /* 0x0000040000027802 */ /* 0x000fe20000000f00 */
[----:B------:R-:W3:Y:S01]  /*1a60*/  S2R R5, SR_TID.X ;  /* 0x0000000000057919 */ /* 0x000ee20000002100 */
[----:B------:R-:W4:Y:S03]  /*1a70*/  LDCU.64 UR4, c[0x0][0x390] ;  /* 0x00007200ff0477ac */ /* 0x000f260008000a00 */
[----:B------:R-:W-:Y:S01]  /*1a80*/  VIADD R6, R2, 0x80 ;  /* 0x0000008002067836 */ /* 0x000fe20000000000 */
[----:B----4-:R-:W-:Y:S01]  /*1a90*/  ULEA UR4, UP0, UR20, UR4, 0x2 ;  /* 0x0000000414047291 */ /* 0x010fe2000f8010ff */
[----:B--2---:R-:W-:-:S02]  /*1aa0*/  IMAD R2, R4, 0x200, R3 ;  /* 0x0000020004027824 */ /* 0x004fc400078e0203 */
[----:B------:R-:W-:Y:S01]  /*1ab0*/  IMAD.MOV R4, RZ, RZ, -R4 ;  /* 0x000000ffff047224 */ /* 0x000fe200078e0a04 */
[----:B------:R-:W-:Y:S01]  /*1ac0*/  ULEA.HI.X UR5, UR20, UR5, UR6, 0x2, UP0 ;  /* 0x0000000514057291 */ /* 0x000fe200080f1406 */
[----:B-1----:R-:W-:Y:S02]  /*1ad0*/  LEA R6, R7, R6, 0x18 ;  /* 0x0000000607067211 */ /* 0x002fe400078ec0ff */
[C---:B---3--:R-:W-:Y:S01]  /*1ae0*/  LEA R3, R5.reuse, UR7, 0x2 ;  /* 0x0000000705037c11 */ /* 0x048fe2000f8e10ff */
[----:B------:R-:W-:-:S04]  /*1af0*/  IMAD R2, R5, 0x4, R2 ;  /* 0x0000000405027824 */ /* 0x000fc800078e0202 */
[----:B------:R-:W-:Y:S01]  /*1b00*/  IMAD.IADD R7, R6, 0x1, R3 ;  /* 0x0000000106077824 */ /* 0x000fe200078e0203 */
[----:B------:R-:W-:-:S07]  /*1b10*/  IADD3 R6, PT, PT, R2, 0x80, R6 ;  /* 0x0000008002067810 */ /* 0x000fce0007ffe006 */
.L_x_24:
[----:B------:R-:W-:Y:S01]  /*1b20*/  ISETP.GE.AND P0, PT, R5, R0, PT ;  /* 0x000000000500720c */ /* 0x000fe20003f06270 */
[----:B------:R-:W-:Y:S02]  /*1b30*/  IMAD.U32 R2, RZ, RZ, UR4 ;  /* 0x00000004ff027e24 */ /* 0x000fe4000f8e00ff */
[----:B------:R-:W-:Y:S02]  /*1b40*/  IMAD.U32 R3, RZ, RZ, UR5 ;  /* 0x00000005ff037e24 */ /* 0x000fe4000f8e00ff */
[----:B------:R-:W-:-:S08]  /*1b50*/  VIADD R4, R4, 0x1 ;  /* 0x0000000104047836 */ /* 0x000fd00000000000 */
[----:B------:R1:W-:Y:S01]  /*1b60*/  @!P0 LDS R8, [R7] ;  /* 0x0000000007088984 */ /* 0x0003e20000000800 */
[----:B------:R-:W-:-:S03]  /*1b70*/  @!P0 IMAD.WIDE R2, R5, 0x4, R2 ;  /* 0x0000000405028825 */ /* 0x000fc600078e0202 */
[----:B------:R2:W3:Y:S01]  /*1b80*/  @!P0 LDS R9, [R6] ;  /* 0x0000000006098984 */ /* 0x0004e20000000800 */
[----:B------:R-:W-:Y:S01]  /*1b90*/  VIADD R5, R5, 0x80 ;  /* 0x0000008005057836 */ /* 0x000fe20000000000 */
[----:B-1----:R-:W-:Y:S01]  /*1ba0*/  IADD3 R7, PT, PT, R7, 0x200, RZ ;  /* 0x0000020007077810 */ /* 0x002fe20007ffe0ff */
[----:B--2---:R-:W-:Y:S02]  /*1bb0*/  VIADD R6, R6, 0x200 ;  /* 0x0000020006067836 */ /* 0x004fe40000000000 */
[----:B---3--:R-:W-:-:S05]  /*1bc0*/  @!P0 FADD R9, R8, R9 ;  /* 0x0000000908098221 */ /* 0x008fca0000000000 */
[----:B------:R1:W-:Y:S01]  /*1bd0*/  @!P0 STG.E desc[UR22][R2.64], R9 ;  /* 0x0000000902008986 */ /* 0x0003e2000c101916 */
[----:B------:R-:W-:-:S13]  /*1be0*/  ISETP.NE.AND P0, PT, R4, RZ, PT ;  /* 0x000000ff0400720c */ /* 0x000fda0003f05270 */
[----:B-1----:R-:W-:Y:S05]  /*1bf0*/  @P0 BRA `(.L_x_24) ;  /* 0xfffffffc00c80947 */ /* 0x002fea000383ffff */
[----:B------:R-:W-:Y:S05]  /*1c00*/  EXIT ;  /* 0x000000000000794d */ /* 0x000fea0003800000 */
.L_x_23:
        /* <DEDUP_REMOVED lines=19> */
.L_x_25:
[----:B-1----:R-:W-:Y:S01]  /*1d40*/  LDS R7, [R6] ;  /* 0x0000000006077984 */ /* 0x002fe20000000800 */
[----:B------:R-:W-:Y:S01]  /*1d50*/  IADD3 R0, PT, PT, R0, 0x1, RZ ;  /* 0x0000000100007810 */ /* 0x000fe20007ffe0ff */
[----:B------:R-:W-:Y:S02]  /*1d60*/  IMAD.U32 R2, RZ, RZ, UR4 ;  /* 0x00000004ff027e24 */ /* 0x000fe4000f8e00ff */
[----:B------:R-:W1:Y:S01]  /*1d70*/  LDS R8, [R4] ;  /* 0x0000000004087984 */ /* 0x000e620000000800 */
[----:B------:R-:W-:Y:S01]  /*1d80*/  ISETP.NE.AND P0, PT, R0, RZ, PT ;  /* 0x000000ff0000720c */ /* 0x000fe20003f05270 */
[----:B------:R-:W-:Y:S02]  /*1d90*/  IMAD.U32 R3, RZ, RZ, UR5 ;  /* 0x00000005ff037e24 */ /* 0x000fe4000f8e00ff */
[----:B------:R-:W-:-:S04]  /*1da0*/  IMAD.WIDE R2, R5, 0x4, R2 ;  /* 0x0000000405027825 */ /* 0x000fc800078e0202 */
[----:B-1----:R-:W-:-:S05]  /*1db0*/  FADD R7, R7, R8 ;  /* 0x0000000807077221 */ /* 0x002fca0000000000 */
[----:B------:R1:W-:Y:S01]  /*1dc0*/  STG.E desc[UR22][R2.64], R7 ;  /* 0x0000000702007986 */ /* 0x0003e2000c101916 */
[----:B------:R-:W-:Y:S05]  /*1dd0*/  @!P0 EXIT ;  /* 0x000000000000894d */ /* 0x000fea0003800000 */
[----:B------:R-:W-:Y:S02]  /*1de0*/  VIADD R4, R4, 0x200 ;  /* 0x0000020004047836 */ /* 0x000fe40000000000 */
[----:B------:R-:W-:Y:S02]  /*1df0*/  VIADD R6, R6, 0x200 ;  /* 0x0000020006067836 */ /* 0x000fe40000000000 */
[----:B------:R-:W-:Y:S01]  /*1e00*/  VIADD R5, R5, 0x80 ;  /* 0x0000008005057836 */ /* 0x000fe20000000000 */
[----:B------:R-:W-:Y:S06]  /*1e10*/  BRA `(.L_x_25) ;  /* 0xfffffffc00c87947 */ /* 0x000fec000383ffff */
        .weak           $__internal_0_$__cuda_sm20_div_u64
        .type           $__internal_0_$__cuda_sm20_div_u64,@function
        .size           $__internal_0_$__cuda_sm20_div_u64,(.L_x_56 - $__internal_0_$__cuda_sm20_div_u64)
$__internal_0_$__cuda_sm20_div_u64:
[----:B------:R-:W-:Y:S02]  /*1e20*/  IMAD.MOV.U32 R16, RZ, RZ, R8 ;  /* 0x000000ffff107224 */ /* 0x000fe400078e0008 */
[----:B------:R-:W-:-:S04]  /*1e30*/  IMAD.U32 R17, RZ, RZ, UR4 ;  /* 0x00000004ff117e24 */ /* 0x000fc8000f8e00ff */
[----:B------:R-:W1:Y:S08]  /*1e40*/  I2F.U64.RP R16, R16 ;  /* 0x0000001000107312 */ /* 0x000e700000309000 */
[----:B-1----:R-:W1:Y:S02]  /*1e50*/  MUFU.RCP R10, R16 ;  /* 0x00000010000a7308 */ /* 0x002e640000001000 */
[----:B-1----:R-:W-:-:S06]  /*1e60*/  VIADD R10, R10, 0x1ffffffe ;  /* 0x1ffffffe0a0a7836 */ /* 0x002fcc0000000000 */
[----:B------:R-:W1:Y:S02]  /*1e70*/  F2I.U64.TRUNC R10, R10 ;  /* 0x0000000a000a7311 */ /* 0x000e64000020d800 */
[----:B-1----:R-:W-:-:S04]  /*1e80*/  IMAD.WIDE.U32 R12, R10, R8, RZ ;  /* 0x000000080a0c7225 */ /* 0x002fc800078e00ff */
[----:B------:R-:W-:Y:S01]  /*1e90*/  IMAD R13, R10, UR4, R13 ;  /* 0x000000040a0d7c24 */ /* 0x000fe2000f8e020d */
[----:B------:R-:W-:-:S03]  /*1ea0*/  IADD3 R19, P0, PT, RZ, -R12, RZ ;  /* 0x8000000cff137210 */ /* 0x000fc60007f1e0ff */
[----:B------:R-:W-:Y:S02]  /*1eb0*/  IMAD R13, R11, R8, R13 ;  /* 0x000000080b0d7224 */ /* 0x000fe400078e020d */
[----:B------:R-:W-:-:S04]  /*1ec0*/  IMAD.HI.U32 R12, R10, R19, RZ ;  /* 0x000000130a0c7227 */ /* 0x000fc800078e00ff */
[----:B------:R-:W-:Y:S02]  /*1ed0*/  IMAD.X R21, RZ, RZ, ~R13, P0 ;  /* 0x000000ffff157224 */ /* 0x000fe400000e0e0d */
[----:B------:R-:W-:Y:S02]  /*1ee0*/  IMAD.MOV.U32 R13, RZ, RZ, R10 ;  /* 0x000000ffff0d7224 */ /* 0x000fe400078e000a */
[-C--:B------:R-:W-:Y:S02]  /*1ef0*/  IMAD R17, R11, R21.reuse, RZ ;  /* 0x000000150b117224 */ /* 0x080fe400078e02ff */
[----:B------:R-:W-:-:S04]  /*1f00*/  IMAD.WIDE.U32 R12, P0, R10, R21, R12 ;  /* 0x000000150a0c7225 */ /* 0x000fc8000780000c */
[----:B------:R-:W-:-:S04]  /*1f10*/  IMAD.HI.U32 R21, R11, R21, RZ ;  /* 0x000000150b157227 */ /* 0x000fc800078e00ff */
[----:B------:R-:W-:-:S05]  /*1f20*/  IMAD.HI.U32 R12, P1, R11, R19, R12 ;  /* 0x000000130b0c7227 */ /* 0x000fca000782000c */
[----:B------:R-:W-:Y:S01]  /*1f30*/  IADD3 R13, P2, PT, R17, R12, RZ ;  /* 0x0000000c110d7210 */ /* 0x000fe20007f5e0ff */
[----:B------:R-:W-:-:S04]  /*1f40*/  IMAD.X R12, R21, 0x1, R11, P0 ;  /* 0x00000001150c7824 */ /* 0x000fc800000e060b */
[----:B------:R-:W-:Y:S01]  /*1f50*/  IMAD.WIDE.U32 R10, R13, R8, RZ ;  /* 0x000000080d0a7225 */ /* 0x000fe200078e00ff */
[----:B------:R-:W-:-:S03]  /*1f60*/  IADD3.X R17, PT, PT, RZ, RZ, R12, P2, P1 ;  /* 0x000000ffff117210 */ /* 0x000fc600017e240c */
[----:B------:R-:W-:Y:S01]  /*1f70*/  IMAD R11, R13, UR4, R11 ;  /* 0x000000040d0b7c24 */ /* 0x000fe2000f8e020b */
[----:B------:R-:W-:-:S03]  /*1f80*/  IADD3 R19, P0, PT, RZ, -R10, RZ ;  /* 0x8000000aff137210 */ /* 0x000fc60007f1e0ff */
[----:B------:R-:W-:Y:S02]  /*1f90*/  IMAD R11, R17, R8, R11 ;  /* 0x00000008110b7224 */ /* 0x000fe400078e020b */
[----:B------:R-:W-:-:S03]  /*1fa0*/  IMAD.HI.U32 R12, R13, R19, RZ ;  /* 0x000000130d0c7227 */ /* 0x000fc600078e00ff */
[----:B------:R-:W-:-:S05]  /*1fb0*/  IADD3.X R10, PT, PT, RZ, ~R11, RZ, P0, !PT ;  /* 0x8000000bff0a7210 */ /* 0x000fca00007fe4ff */
[----:B------:R-:W-:-:S04]  /*1fc0*/  IMAD.WIDE.U32 R12, P0, R13, R10, R12 ;  /* 0x0000000a0d0c7225 */ /* 0x000fc8000780000c */
[C---:B------:R-:W-:Y:S02]  /*1fd0*/  IMAD R11, R17.reuse, R10, RZ ;  /* 0x0000000a110b7224 */ /* 0x040fe400078e02ff */
[----:B------:R-:W-:-:S04]  /*1fe0*/  IMAD.HI.U32 R12, P1, R17, R19, R12 ;  /* 0x00000013110c7227 */ /* 0x000fc8000782000c */
[----:B------:R-:W-:Y:S01]  /*1ff0*/  IMAD.HI.U32 R10, R17, R10, RZ ;  /* 0x0000000a110a7227 */ /* 0x000fe200078e00ff */
[----:B------:R-:W-:-:S03]  /*2000*/  IADD3 R12, P2, PT, R11, R12, RZ ;  /* 0x0000000c0b0c7210 */ /* 0x000fc60007f5e0ff */
[----:B------:R-:W-:Y:S02]  /*2010*/  IMAD.X R17, R10, 0x1, R17, P0 ;  /* 0x000000010a117824 */ /* 0x000fe400000e0611 */
[----:B------:R-:W-:-:S03]  /*2020*/  IMAD.HI.U32 R10, R12, R9, RZ ;  /* 0x000000090c0a7227 */ /* 0x000fc600078e00ff */
[----:B------:R-:W-:Y:S01]  /*2030*/  IADD3.X R16, PT, PT, RZ, RZ, R17, P2, P1 ;  /* 0x000000ffff107210 */ /* 0x000fe200017e2411 */
[----:B------:R-:W-:Y:S02]  /*2040*/  IMAD.MOV.U32 R11, RZ, RZ, RZ ;  /* 0x000000ffff0b7224 */ /* 0x000fe400078e00ff */
[----:B------:R-:W-:-:S04]  /*2050*/  IMAD.WIDE.U32 R10, R12, R15, R10 ;  /* 0x0000000f0c0a7225 */ /* 0x000fc800078e000a */
[C---:B------:R-:W-:Y:S02]  /*2060*/  IMAD R13, R16.reuse, R15, RZ ;  /* 0x0000000f100d7224 */ /* 0x040fe400078e02ff */
[----:B------:R-:W-:-:S04]  /*2070*/  IMAD.HI.U32 R10, P0, R16, R9, R10 ;  /* 0x00000009100a7227 */ /* 0x000fc8000780000a */
[----:B------:R-:W-:Y:S01]  /*2080*/  IMAD.HI.U32 R12, R16, R15, RZ ;  /* 0x0000000f100c7227 */ /* 0x000fe200078e00ff */
[----:B------:R-:W-:-:S03]  /*2090*/  IADD3 R13, P1, PT, R13, R10, RZ ;  /* 0x0000000a0d0d7210 */ /* 0x000fc60007f3e0ff */
[----:B------:R-:W-:Y:S02]  /*20a0*/  IMAD.X R12, RZ, RZ, R12, P0 ;  /* 0x000000ffff0c7224 */ /* 0x000fe400000e060c */
[----:B------:R-:W-:-:S04]  /*20b0*/  IMAD.WIDE.U32 R10, R13, R8, RZ ;  /* 0x000000080d0a7225 */ /* 0x000fc800078e00ff */
[----:B------:R-:W-:Y:S01]  /*20c0*/  IMAD.X R17, RZ, RZ, R12, P1 ;  /* 0x000000ffff117224 */ /* 0x000fe200008e060c */
[----:B------:R-:W-:Y:S01]  /*20d0*/  IADD3 R19, P1, PT, -R10, R9, RZ ;  /* 0x000000090a137210 */ /* 0x000fe20007f3e1ff */
[----:B------:R-:W-:-:S03]  /*20e0*/  IMAD R11, R13, UR4, R11 ;  /* 0x000000040d0b7c24 */ /* 0x000fc6000f8e020b */
[-C--:B------:R-:W-:Y:S01]  /*20f0*/  ISETP.GE.U32.AND P0, PT, R19, R8.reuse, PT ;  /* 0x000000081300720c */ /* 0x080fe20003f06070 */
[----:B------:R-:W-:-:S04]  /*2100*/  IMAD R10, R17, R8, R11 ;  /* 0x00000008110a7224 */ /* 0x000fc800078e020b */
[----:B------:R-:W-:Y:S01]  /*2110*/  IMAD.X R16, R15, 0x1, ~R10, P1 ;  /* 0x000000010f107824 */ /* 0x000fe200008e0e0a */
[----:B------:R-:W-:Y:S01]  /*2120*/  IADD3 R10, P2, PT, R13, 0x1, RZ ;  /* 0x000000010d0a7810 */ /* 0x000fe20007f5e0ff */
[----:B------:R-:W-:Y:S01]  /*2130*/  IMAD.MOV.U32 R15, RZ, RZ, 0x0 ;  /* 0x00000000ff0f7424 */ /* 0x000fe200078e00ff */
[-C--:B------:R-:W-:Y:S02]  /*2140*/  IADD3 R9, P1, PT, -R8, R19.reuse, RZ ;  /* 0x0000001308097210 */ /* 0x080fe40007f3e1ff */
[C---:B------:R-:W-:Y:S01]  /*2150*/  ISETP.GE.U32.AND.EX P0, PT, R16.reuse, UR4, PT, P0 ;  /* 0x0000000410007c0c */ /* 0x040fe2000bf06100 */
[----:B------:R-:W-:Y:S01]  /*2160*/  IMAD.X R12, RZ, RZ, R17, P2 ;  /* 0x000000ffff0c7224 */ /* 0x000fe200010e0611 */
[----:B------:R-:W-:Y:S02]  /*2170*/  IADD3.X R11, PT, PT, R16, ~UR4, RZ, P1, !PT ;  /* 0x80000004100b7c10 */ /* 0x000fe40008ffe4ff */
[----:B------:R-:W-:Y:S02]  /*2180*/  SEL R9, R9, R19, P0 ;  /* 0x0000001309097207 */ /* 0x000fe40000000000 */
[----:B------:R-:W-:-:S02]  /*2190*/  SEL R13, R10, R13, P0 ;  /* 0x0000000d0a0d7207 */ /* 0x000fc40000000000 */
[----:B------:R-:W-:Y:S02]  /*21a0*/  SEL R11, R11, R16, P0 ;  /* 0x000000100b0b7207 */ /* 0x000fe40000000000 */
[----:B------:R-:W-:Y:S02]  /*21b0*/  SEL R12, R12, R17, P0 ;  /* 0x000000110c0c7207 */ /* 0x000fe40000000000 */
[----:B------:R-:W-:Y:S02]  /*21c0*/  ISETP.GE.U32.AND P0, PT, R9, R8, PT ;  /* 0x000000080900720c */ /* 0x000fe40003f06070 */
[----:B------:R-:W-:Y:S02]  /*21d0*/  IADD3 R10, P2, PT, R13, 0x1, RZ ;  /* 0x000000010d0a7810 */ /* 0x000fe40007f5e0ff */
[----:B------:R-:W-:Y:S02]  /*21e0*/  ISETP.GE.U32.AND.EX P0, PT, R11, UR4, PT, P0 ;  /* 0x000000040b007c0c */ /* 0x000fe4000bf06100 */
[----:B------:R-:W-:Y:S01]  /*21f0*/  ISETP.NE.U32.AND P1, PT, R8, RZ, PT ;  /* 0x000000ff0800720c */ /* 0x000fe20003f25070 */
[----:B------:R-:W-:Y:S01]  /*2200*/  IMAD.X R11, RZ, RZ, R12, P2 ;  /* 0x000000ffff0b7224 */ /* 0x000fe200010e060c */
[----:B------:R-:W-:-:S02]  /*2210*/  SEL R10, R10, R13, P0 ;  /* 0x0000000d0a0a7207 */ /* 0x000fc40000000000 */
[----:B------:R-:W-:Y:S02]  /*2220*/  ISETP.NE.AND.EX P1, PT, RZ, UR4, PT, P1 ;  /* 0x00000004ff007c0c */ /* 0x000fe4000bf25310 */
[----:B------:R-:W-:Y:S02]  /*2230*/  SEL R11, R11, R12, P0 ;  /* 0x0000000c0b0b7207 */ /* 0x000fe40000000000 */
[----:B------:R-:W-:Y:S02]  /*2240*/  SEL R10, R10, 0xffffffff, P1 ;  /* 0xffffffff0a0a7807 */ /* 0x000fe40000800000 */
[----:B------:R-:W-:Y:S01]  /*2250*/  SEL R11, R11, 0xffffffff, P1 ;  /* 0xffffffff0b0b7807 */ /* 0x000fe20000800000 */
[----:B------:R-:W-:Y:S06]  /*2260*/  RET.REL.NODEC R14 `(_ZN3cub18CUB_300001_SM_10006detail9transform16transform_kernelINS2_10policy_hubILb0EN4cuda3std3__45tupleIJN6thrust24THRUST_300001_SM_1000_NS6detail15normal_iteratorINSA_10device_ptrIKfEEEENSC_INSD_IfEEEEEEEE10policy1000ElNS7_4plusIfEESI_JPSE_PfEEEvT0_iT1_T2_DpNS2_10kernel_argIT3_EE) ;  /* 0xffffffdc0e647950 */ /* 0x000fec0003c3ffff */
.L_x_26:
[----:B------:R-:W-:-:S00]  /*2270*/  BRA `(.L_x_26) ;  /* 0xfffffffc00fc7947 */ /* 0x000fc0000383ffff */
[----:B------:R-:W-:-:S00]  /*2280*/  NOP ;  /* 0x0000000000007918 */ /* 0x000fc00000000000 */
[----:B------:R-:W-:-:S00]  /*2290*/  NOP ;  /* 0x0000000000007918 */ /* 0x000fc00000000000 */
[----:B------:R-:W-:-:S00]  /*22a0*/  NOP ;  /* 0x0000000000007918 */ /* 0x000fc00000000000 */
[----:B------:R-:W-:-:S00]  /*22b0*/  NOP ;  /* 0x0000000000007918 */ /* 0x000fc00000000000 */
[----:B------:R-:W-:-:S00]  /*22c0*/  NOP ;  /* 0x0000000000007918 */ /* 0x000fc00000000000 */
[----:B------:R-:W-:-:S00]  /*22d0*/  NOP ;  /* 0x0000000000007918 */ /* 0x000fc00000000000 */
[----:B------:R-:W-:-:S00]  /*22e0*/  NOP ;  /* 0x0000000000007918 */ /* 0x000fc00000000000 */
[----:B------:R-:W-:-:S00]  /*22f0*/  NOP ;  /* 0x0000000000007918 */ /* 0x000fc00000000000 */
.L_x_56:


//--------------------- .text._ZN3cub18CUB_300001_SM_10006detail9transform16transform_kernelINS2_10policy_hubILb0EN4cuda3std3__45tupleIJN6thrust24THRUST_300001_SM_1000_NS6detail15normal_iteratorINSA_10device_ptrIKfEEEENSC_INSD_IfEEEEEEEE10policy1000EiNS7_4plusIfEESI_JPSE_PfEEEvT0_iT1_T2_DpNS2_10kernel_argIT3_EE --------------------------
	.section	.text._ZN3cub18CUB_300001_SM_10006detail9transform16transform_kernelINS2_10policy_hubILb0EN4cuda3std3__45tupleIJN6thrust24THRUST_300001_SM_1000_NS6detail15normal_iteratorINSA_10device_ptrIKfEEEENSC_INSD_IfEEEEEEEE10policy1000EiNS7_4plusIfEESI_JPSE_PfEEEvT0_iT1_T2_DpNS2_10kernel_argIT3_EE,"ax",@progbits
	.align	128
        .global         _ZN3cub18CUB_300001_SM_10006detail9transform16transform_kernelINS2_10policy_hubILb0EN4cuda3std3__45tupleIJN6thrust24THRUST_300001_SM_1000_NS6detail15normal_iteratorINSA_10device_ptrIKfEEEENSC_INSD_IfEEEEEEEE10policy1000EiNS7_4plusIfEESI_JPSE_PfEEEvT0_iT1_T2_DpNS2_10kernel_argIT3_EE
        .type           _ZN3cub18CUB_300001_SM_10006detail9transform16transform_kernelINS2_10policy_hubILb0EN4cuda3std3__45tupleIJN6thrust24THRUST_300001_SM_1000_NS6detail15normal_iteratorINSA_10device_ptrIKfEEEENSC_INSD_IfEEEEEEEE10policy1000EiNS7_4plusIfEESI_JPSE_PfEEEvT0_iT1_T2_DpNS2_10kernel_argIT3_EE,@function
        .size           _ZN3cub18CUB_300001_SM_10006detail9transform16transform_kernelINS2_10policy_hubILb0EN4cuda3std3__45tupleIJN6thrust24THRUST_300001_SM_1000_NS6detail15normal_iteratorINSA_10device_ptrIKfEEEENSC_INSD_IfEEEEEEEE10policy1000EiNS7_4plusIfEESI_JPSE_PfEEEvT0_iT1_T2_DpNS2_10kernel_argIT3_EE,(.L_x_57 - _ZN3cub18CUB_300001_SM_10006detail9transform16transform_kernelINS2_10policy_hubILb0EN4cuda3std3__45tupleIJN6thrust24THRUST_300001_SM_1000_NS6detail15normal_iteratorINSA_10device_ptrIKfEEEENSC_INSD_IfEEEEEEEE10policy1000EiNS7_4plusIfEESI_JPSE_PfEEEvT0_iT1_T2_DpNS2_10kernel_argIT3_EE)
        .other          _ZN3cub18CUB_300001_SM_10006detail9transform16transform_kernelINS2_10policy_hubILb0EN4cuda3std3__45tupleIJN6thrust24THRUST_300001_SM_1000_NS6detail15normal_iteratorINSA_10device_ptrIKfEEEENSC_INSD_IfEEEEEEEE10policy1000EiNS7_4plusIfEESI_JPSE_PfEEEvT0_iT1_T2_DpNS2_10kernel_argIT3_EE,@"STO_CUDA_ENTRY STV_DEFAULT"
_ZN3cub18CUB_300001_SM_10006detail9transform16transform_kernelINS2_10policy_hubILb0EN4cuda3std3__45tupleIJN6thrust24THRUST_300001_SM_1000_NS6detail15normal_iteratorINSA_10device_ptrIKfEEEENSC_INSD_IfEEEEEEEE10policy1000EiNS7_4plusIfEESI_JPSE_PfEEEvT0_iT1_T2_DpNS2_10kernel_argIT3_EE:
.text._ZN3cub18CUB_300001_SM_10006detail9transform16transform_kernelINS2_10policy_hubILb0EN4cuda3std3__45tupleIJN6thrust24THRUST_300001_SM_1000_NS6detail15normal_iteratorINSA_10device_ptrIKfEEEENSC_INSD_IfEEEEEEEE10policy1000EiNS7_4plusIfEESI_JPSE_PfEEEvT0_iT1_T2_DpNS2_10kernel_argIT3_EE:
[----:B------:R-:W-:Y:S08]  /*0000*/  LDC R1, c[0x0][0x37c] ;  /* 0x0000df00ff017b82 */ /* 0x000ff00000000800 */
[----:B------:R-:W1:Y:S01]  /*0010*/  S2UR UR5, SR_CTAID.X ;  /* 0x00000000000579c3 */ /* 0x000e620000002500 */
[----:B------:R-:W2:Y:S01]  /*0020*/  LDCU UR7, c[0x0][0x370] ;  /* 0x00006e00ff0777ac */ /* 0x000ea20008000800 */
[----:B------:R-:W3:Y:S01]  /*0030*/  LDCU.64 UR16, c[0x0][0x380] ;  /* 0x00007000ff1077ac */ /* 0x000ee20008000a00 */
[----:B------:R-:W4:Y:S01]  /*0040*/  LDCU.64 UR20, c[0x0][0x358] ;  /* 0x00006b00ff1477ac */ /* 0x000f220008000a00 */
[----:B---3--:R-:W-:-:S02]  /*0050*/  USHF.L.U32 UR24, UR17, 0x7, URZ ;  /* 0x0000000711187899 */ /* 0x008fc400080006ff */
[----:B-1----:R-:W-:Y:S02]  /*0060*/  UIADD3 UR4, UPT, UPT, UR5, 0x2, URZ ;  /* 0x0000000205047890 */ /* 0x002fe4000fffe0ff */
[----:B------:R-:W-:Y:S02]  /*0070*/  UIMAD UR22, UR24, UR5, URZ ;  /* 0x00000005181672a4 */ /* 0x000fe4000f8e02ff */
[----:B--2---:R-:W-:Y:S02]  /*0080*/  UISETP.GE.U32.AND UP0, UPT, UR4, UR7, UPT ;  /* 0x000000070400728c */ /* 0x004fe4000bf06070 */
[----:B------:R-:W-:Y:S02]  /*0090*/  UIADD3 UR6, UPT, UPT, -UR22, UR16, URZ ;  /* 0x0000001016067290 */ /* 0x000fe4000fffe1ff */
[----:B------:R-:W-:Y:S02]  /*00a0*/  UISETP.EQ.OR UP0, UPT, UR5, URZ, UP0 ;  /* 0x000000ff0500728c */ /* 0x000fe40008702670 */
[----:B------:R-:W-:-:S04]  /*00b0*/  UISETP.LT.AND UP1, UPT, UR24, UR6, UPT ;  /* 0x000000061800728c */ /* 0x000fc8000bf21270 */
[----:B------:R-:W-:-:S03]  /*00c0*/  USEL UR23, UR24, UR6, UP1 ;  /* 0x0000000618177287 */ /* 0x000fc60008800000 */
[----:B----4-:R-:W-:Y:S09]  /*00d0*/  BRA.U UP0, `(.L_x_27) ;  /* 0x0000000100dc7547 */ /* 0x010ff2000b800000 */
        /* <DEDUP_REMOVED lines=20> */
[----:B------:R-:W-:Y:S02]  /*0220*/  ULOP3.LUT UR13, UR13, 0xfffffff0, URZ, 0xc0, !UPT ;  /* 0xfffffff00d0d7892 */ /* 0x000fe4000f8ec0ff */
[----:B------:R-:W-:Y:S02]  /*0230*/  ULOP3.LUT UR12, UR12, 0xfffffff0, URZ, 0xc0, !UPT ;  /* 0xfffffff00c0c7892 */ /* 0x000fe4000f8ec0ff */
[----:B------:R-:W-:Y:S02]  /*0240*/  ULEA UR14, UR16, UR14, 0x18 ;  /* 0x0000000e100e7291 */ /* 0x000fe4000f8ec0ff */
[----:B------:R-:W-:Y:S01]  /*0250*/  USHF.R.U32.HI UR7, URZ, 0x4, UR13 ;  /* 0x00000004ff077899 */ /* 0x000fe2000801160d */
        /* <DEDUP_REMOVED lines=8> */
[----:B------:R-:W-:-:S02]  /*02e0*/  UIADD3 UR13, UPT, UPT, UR13, UR12, URZ ;  /* 0x0000000c0d0d7290 */ /* 0x000fc4000fffe0ff */
[----:B------:R-:W-:Y:S02]  /*02f0*/  ULEA UR16, UR17, UR14, 0x9 ;  /* 0x0000000e11107291 */ /* 0x000fe4000f8e48ff */
[----:B------:R-:W-:Y:S02]  /*0300*/  USHF.R.U32.HI UR12, URZ, 0x4, UR12 ;  /* 0x00000004ff0c7899 */ /* 0x000fe4000801160c */
[----:B----4-:R-:W-:Y:S01]  /*0310*/  UIMAD.WIDE UR4, UR22, 0x4, UR4 ;  /* 0x00000004160478a5 */ /* 0x010fe2000f8e0204 */
[----:B------:R-:W-:Y:S01]  /*0320*/  IMAD.U32 R0, RZ, RZ, UR13 ;  /* 0x0000000dff007e24 */ /* 0x000fe2000f8e00ff */
[----:B------:R-:W-:Y:S02]  /*0330*/  UPRMT UR7, UR7, 0x5410, URZ ;  /* 0x0000541007077896 */ /* 0x000fe400080000ff */
[----:B--2---:R-:W-:Y:S02]  /*0340*/  UIMAD.WIDE UR8, UR22, 0x4, UR8 ;  /* 0x00000004160878a5 */ /* 0x004fe4000f8e0208 */
[----:B------:R-:W-:-:S02]  /*0350*/  UIADD3 UR18, UPT, UPT, UR16, 0x80, URZ ;  /* 0x0000008010127890 */ /* 0x000fc4000fffe0ff */
[----:B------:R-:W-:Y:S01]  /*0360*/  UPRMT UR12, UR12, 0x5410, URZ ;  /* 0x000054100c0c7896 */ /* 0x000fe200080000ff */
[----:B------:R-:W-:Y:S02]  /*0370*/  UMOV UR19, UR15 ;  /* 0x0000000f00137c82 */ /* 0x000fe40008000000 */
[----:B---3--:R1:W-:Y:S06]  /*0380*/  UBLKCP.S.G [UR14], [UR4], UR7 ;  /* 0x0000000e040073ba */ /* 0x0083ec0008000207 */
[----:B------:R1:W-:Y:S01]  /*0390*/  UBLKCP.S.G [UR18], [UR8], UR12 ;  /* 0x00000012080073ba */ /* 0x0003e2000800020c */
[----:B------:R1:W-:Y:S01]  /*03a0*/  SYNCS.ARRIVE.TRANS64 RZ, [UR15], R0 ;  /* 0x00000000ffff79a7 */ /* 0x0003e2000800000f */
[----:B------:R-:W-:Y:S01]  /*03b0*/  NOP ;  /* 0x0000000000007918 */ /* 0x000fe20000000000 */
.L_x_29:
[----:B-1----:R-:W-:Y:S05]  /*03c0*/  BSYNC.RECONVERGENT B0 ;  /* 0x0000000000007941 */ /* 0x002fea0003800200 */
.L_x_28:
[----:B------:R-:W1:Y:S08]  /*03d0*/  S2UR UR5, SR_CgaCtaId ;  /* 0x00000000000579c3 */ /* 0x000e700000008800 */
[----:B------:R-:W-:Y:S01]  /*03e0*/  BAR.SYNC.DEFER_BLOCKING 0x0 ;  /* 0x0000000000007b1d */ /* 0x000fe20000010000 */
[----:B------:R-:W-:-:S05]  /*03f0*/  SHF.L.U32 R0, RZ, 0x1f, RZ ;  /* 0x0000001fff007819 */ /* 0x000fca00000006ff */
[----:B------:R-:W-:Y:S02]  /*0400*/  UMOV UR4, 0x400 ;  /* 0x0000040000047882 */ /* 0x000fe40000000000 */
[----:B-1----:R-:W-:-:S12]  /*0410*/  ULEA UR4, UR5, UR4, 0x18 ;  /* 0x0000000405047291 */ /* 0x002fd8000f8ec0ff */
.L_x_30:
[----:B------:R-:W1:Y:S02]  /*0420*/  SYNCS.PHASECHK.TRANS64.TRYWAIT P0, [UR4], R0 ;  /* 0x00000000ff0075a7 */ /* 0x000e640008001104 */
[----:B-1----:R-:W-:Y:S05]  /*0430*/  @!P0 BRA `(.L_x_30) ;  /* 0xfffffffc00f88947 */ /* 0x002fea000383ffff */
[----:B------:R-:W-:Y:S05]  /*0440*/  BRA `(.L_x_31) ;  /* 0x0000001400687947 */ /* 0x000fea0003800000 */
.L_x_27:
[----:B------:R-:W1:Y:S01]  /*0450*/  S2R R2, SR_TID.Y ;  /* 0x0000000000027919 */ /* 0x000e620000002200 */
[----:B------:R-:W2:Y:S01]  /*0460*/  LDCU UR10, c[0x0][0x360] ;  /* 0x00006c00ff0a77ac */ /* 0x000ea20008000800 */
[----:B------:R-:W-:Y:S01]  /*0470*/  BSSY.RECONVERGENT B0, `(.L_x_32) ;  /* 0x00000b1000007945 */ /* 0x000fe20003800200 */
[----:B------:R-:W1:Y:S01]  /*0480*/  S2R R3, SR_TID.Z ;  /* 0x0000000000037919 */ /* 0x000e620000002300 */
[----:B------:R-:W2:Y:S01]  /*0490*/  LDCU UR11, c[0x0][0x364] ;  /* 0x00006c80ff0b77ac */ /* 0x000ea20008000800 */
[----:B------:R-:W3:Y:S01]  /*04a0*/  LDC R0, c[0x0][0x368] ;  /* 0x0000da00ff007b82 */ /* 0x000ee20000000800 */
[----:B------:R-:W4:Y:S01]  /*04b0*/  S2R R5, SR_TID.X ;  /* 0x0000000000057919 */ /* 0x000f220000002100 */
[----:B------:R-:W-:Y:S02]  /*04c0*/  USHF.L.U32 UR4, UR23, 0x2, URZ ;  /* 0x0000000217047899 */ /* 0x000fe400080006ff */
[----:B------:R-:W-:Y:S02]  /*04d0*/  USHF.R.S32.HI UR12, URZ, 0x1f, UR22 ;  /* 0x0000001fff0c7899 */ /* 0x000fe40008011416 */
[----:B------:R-:W-:-:S04]  /*04e0*/  USHF.R.S32.HI UR5, URZ, 0x1f, UR4 ;  /* 0x0000001fff057899 */ /* 0x000fc80008011404 */
[----:B------:R-:W-:Y:S02]  /*04f0*/  USHF.R.U32.HI UR13, URZ, 0x2, UR5 ;  /* 0x00000002ff0d7899 */ /* 0x000fe40008011605 */
[----:B------:R-:W-:Y:S02]  /*0500*/  USHF.R.U64 UR7, UR4, 0x2, UR5 ;  /* 0x0000000204077899 */ /* 0x000fe40008001205 */
[----:B--2---:R-:W-:Y:S02]  /*0510*/  UIMAD UR4, UR10, UR11, URZ ;  /* 0x0000000b0a0472a4 */ /* 0x004fe4000f8e02ff */
[----:B-1----:R-:W-:Y:S02]  /*0520*/  IMAD R2, R3, UR11, R2 ;  /* 0x0000000b03027c24 */ /* 0x002fe4000f8e0202 */
[----:B------:R-:W-:Y:S02]  /*0530*/  IMAD.U32 R3, RZ, RZ, UR13 ;  /* 0x0000000dff037e24 */ /* 0x000fe4000f8e00ff */
[----:B----4-:R-:W-:-:S02]  /*0540*/  IMAD R2, R2, UR10, R5 ;  /* 0x0000000a02027c24 */ /* 0x010fc4000f8e0205 */
[----:B---3--:R-:W-:Y:S01]  /*0550*/  IMAD R5, R0, UR4, RZ ;  /* 0x0000000400057c24 */ /* 0x008fe2000f8e02ff */
[----:B------:R-:W-:Y:S02]  /*0560*/  UMOV UR4, URZ ;  /* 0x000000ff00047c82 */ /* 0x000fe40008000000 */
[----:B------:R-:W-:-:S04]  /*0570*/  ISETP.LT.U32.AND P0, PT, R2, UR7, PT ;  /* 0x0000000702007c0c */ /* 0x000fc8000bf01070 */
[----:B------:R-:W-:Y:S01]  /*0580*/  ISETP.GT.U32.AND.EX P0, PT, R3, RZ, PT, P0 ;  /* 0x000000ff0300720c */ /* 0x000fe20003f04100 */
[----:B------:R-:W-:-:S12]  /*0590*/  IMAD.MOV.U32 R3, RZ, RZ, RZ ;  /* 0x000000ffff037224 */ /* 0x000fd800078e00ff */
[----:B------:R-:W-:Y:S05]  /*05a0*/  @!P0 BRA `(.L_x_33) ;  /* 0x0000000800748947 */ /* 0x000fea0003800000 */
[----:B------:R-:W-:Y:S01]  /*05b0*/  IMAD.IADD R7, R5, 0x1, R2 ;  /* 0x0000000105077824 */ /* 0x000fe200078e0202 */
[----:B------:R-:W-:Y:S01]  /*05c0*/  MOV R6, UR7 ;  /* 0x0000000700067c02 */ /* 0x000fe20008000f00 */
[----:B------:R-:W-:Y:S01]  /*05d0*/  IMAD.U32 R4, RZ, RZ, UR13 ;  /* 0x0000000dff047e24 */ /* 0x000fe2000f8e00ff */
[----:B------:R-:W-:Y:S01]  /*05e0*/  BSSY.RECONVERGENT B1, `(.L_x_34) ;  /* 0x0000029000017945 */ /* 0x000fe20003800200 */
[----:B------:R-:W-:Y:S01]  /*05f0*/  IMAD.U32 R8, RZ, RZ, UR13 ;  /* 0x0000000dff087e24 */ /* 0x000fe2000f8e00ff */
[C---:B------:R-:W-:Y:S01]  /*0600*/  ISETP.LT.U32.AND P1, PT, R7.reuse, UR7, PT ;  /* 0x0000000707007c0c */ /* 0x040fe2000bf21070 */
[----:B------:R-:W-:Y:S01]  /*0610*/  IMAD.MOV.U32 R9, RZ, RZ, -0x1 ;  /* 0xffffffffff097424 */ /* 0x000fe200078e00ff */
[----:B------:R-:W-:Y:S02]  /*0620*/  ISETP.LT.U32.AND P0, PT, R7, UR7, PT ;  /* 0x0000000707007c0c */ /* 0x000fe4000bf01070 */
[----:B------:R-:W-:Y:S02]  /*0630*/  ISETP.GT.U32.AND.EX P1, PT, R4, RZ, PT, P1 ;  /* 0x000000ff0400720c */ /* 0x000fe40003f24110 */
[----:B------:R-:W-:Y:S01]  /*0640*/  ISETP.GT.U32.AND.EX P0, PT, R8, RZ, PT, P0 ;  /* 0x000000ff0800720c */ /* 0x000fe20003f04100 */
[----:B------:R-:W-:Y:S01]  /*0650*/  IMAD.U32 R8, RZ, RZ, UR13 ;  /* 0x0000000dff087e24 */ /* 0x000fe2000f8e00ff */
[----:B------:R-:W-:-:S02]  /*0660*/  SEL R6, R6, R7, P1 ;  /* 0x0000000706067207 */ /* 0x000fc40000800000 */
[----:B------:R-:W-:Y:S02]  /*0670*/  SEL R4, RZ, 0x1, !P0 ;  /* 0x00000001ff047807 */ /* 0x000fe40004000000 */
        /* <DEDUP_REMOVED lines=13> */
[----:B------:R-:W-:-:S04]  /*0750*/  IMAD.HI.U32 R7, R7, R9, R6 ;  /* 0x0000000907077227 */ /* 0x000fc800078e0006 */
[----:B------:R-:W-:Y:S02]  /*0760*/  IMAD.MOV.U32 R9, RZ, RZ, RZ ;  /* 0x000000ffff097224 */ /* 0x000fe400078e00ff */
[----:B------:R-:W-:-:S04]  /*0770*/  IMAD.HI.U32 R7, R7, R12, RZ ;  /* 0x0000000c07077227 */ /* 0x000fc800078e00ff */
[----:B------:R-:W-:-:S04]  /*0780*/  IMAD.MOV R10, RZ, RZ, -R7 ;  /* 0x000000ffff0a7224 */ /* 0x000fc800078e0a07 */
[----:B------:R-:W-:-:S05]  /*0790*/  IMAD R10, R5, R10, R12 ;  /* 0x0000000a050a7224 */ /* 0x000fca00078e020c */
[----:B------:R-:W-:-:S13]  /*07a0*/  ISETP.GE.U32.AND P0, PT, R10, R5, PT ;  /* 0x000000050a00720c */ /* 0x000fda0003f06070 */
[----:B------:R-:W-:Y:S01]  /*07b0*/  @P0 IADD3 R10, PT, PT, -R5, R10, RZ ;  /* 0x0000000a050a0210 */ /* 0x000fe20007ffe1ff */
[----:B------:R-:W-:-:S03]  /*07c0*/  @P0 VIADD R7, R7, 0x1 ;  /* 0x0000000107070836 */ /* 0x000fc60000000000 */
[----:B------:R-:W-:-:S13]  /*07d0*/  ISETP.GE.U32.AND P1, PT, R10, R5, PT ;  /* 0x000000050a00720c */ /* 0x000fda0003f26070 */
[----:B------:R-:W-:Y:S01]  /*07e0*/  @P1 VIADD R7, R7, 0x1 ;  /* 0x0000000107071836 */ /* 0x000fe20000000000 */
[----:B------:R-:W-:-:S05]  /*07f0*/  @!P2 LOP3.LUT R7, RZ, R5, RZ, 0x33, !PT ;  /* 0x00000005ff07a212 */ /* 0x000fca00078e33ff */
[----:B------:R-:W-:Y:S01]  /*0800*/  IMAD.MOV.U32 R8, RZ, RZ, R7 ;  /* 0x000000ffff087224 */ /* 0x000fe200078e0007 */
[----:B------:R-:W-:Y:S06]  /*0810*/  BRA `(.L_x_36) ;  /* 0x0000000000147947 */ /* 0x000fec0003800000 */
.L_x_35:
[----:B------:R-:W-:Y:S01]  /*0820*/  IMAD.MOV.U32 R9, RZ, RZ, R12 ;  /* 0x000000ffff097224 */ /* 0x000fe200078e000c */
[----:B------:R-:W-:-:S07]  /*0830*/  MOV R8, 0x850 ;  /* 0x0000085000087802 */ /* 0x000fce0000000f00 */
[----:B------:R-:W-:Y:S05]  /*0840*/  CALL.REL.NOINC `($__internal_1_$__cuda_sm20_div_u64) ;  /* 0x0000001400747944 */ /* 0x000fea0003c00000 */
[----:B------:R-:W-:Y:S01]  /*0850*/  IMAD.MOV.U32 R8, RZ, RZ, R6 ;  /* 0x000000ffff087224 */ /* 0x000fe200078e0006 */
[----:B------:R-:W-:-:S07]  /*0860*/  MOV R9, R7 ;  /* 0x0000000700097202 */ /* 0x000fce0000000f00 */
.L_x_36:
[----:B------:R-:W-:Y:S05]  /*0870*/  BSYNC.RECONVERGENT B1 ;  /* 0x0000000000017941 */ /* 0x000fea0003800200 */
.L_x_34:
[----:B------:R-:W-:Y:S01]  /*0880*/  IADD3 R12, P0, PT, R8, R4, RZ ;  /* 0x00000004080c7210 */ /* 0x000fe20007f1e0ff */
[----:B------:R-:W1:Y:S01]  /*0890*/  LDC R6, c[0x0][0x3a0] ;  /* 0x0000e800ff067b82 */ /* 0x000e620000000800 */
[----:B------:R-:W-:Y:S01]  /*08a0*/  BSSY.RECONVERGENT B1, `(.L_x_37) ;  /* 0x0000030000017945 */ /* 0x000fe20003800200 */
[----:B------:R-:W-:Y:S01]  /*08b0*/  IMAD.MOV.U32 R27, RZ, RZ, R2 ;  /* 0x000000ffff1b7224 */ /* 0x000fe200078e0002 */
[C---:B------:R-:W-:Y:S01]  /*08c0*/  LOP3.LUT R4, R12.reuse, 0x3, RZ, 0xc0, !PT ;  /* 0x000000030c047812 */ /* 0x040fe200078ec0ff */
[----:B------:R-:W-:Y:S01]  /*08d0*/  IMAD.X R8, RZ, RZ, R9, P0 ;  /* 0x000000ffff087224 */ /* 0x000fe200000e0609 */
[----:B------:R-:W-:Y:S02]  /*08e0*/  ISETP.GE.U32.AND P0, PT, R12, 0x3, PT ;  /* 0x000000030c00780c */ /* 0x000fe40003f06070 */
[----:B------:R-:W-:Y:S01]  /*08f0*/  ISETP.NE.U32.AND P1, PT, R4, 0x3, PT ;  /* 0x000000030400780c */ /* 0x000fe20003f25070 */
[----:B------:R-:W-:Y:S01]  /*0900*/  IMAD.MOV.U32 R4, RZ, RZ, R3 ;  /* 0x000000ffff047224 */ /* 0x000fe200078e0003 */
[----:B------:R-:W-:-:S02]  /*0910*/  ISETP.GE.U32.AND.EX P0, PT, R8, RZ, PT, P0 ;  /* 0x000000ff0800720c */ /* 0x000fc40003f06100 */
[----:B------:R-:W-:Y:S02]  /*0920*/  ISETP.NE.AND.EX P1, PT, RZ, RZ, PT, P1 ;  /* 0x000000ffff00720c */ /* 0x000fe40003f25310 */
[----:B-1----:R-:W-:-:S11]  /*0930*/  SHF.R.S32.HI R11, RZ, 0x1f, R6 ;  /* 0x0000001fff0b7819 */ /* 0x002fd60000011406 */
[----:B------:R-:W-:Y:S05]  /*0940*/  @!P1 BRA `(.L_x_38) ;  /* 0x0000000000949947 */ /* 0x000fea0003800000 */
[----:B------:R-:W1:Y:S01]  /*0950*/  S2UR UR8, SR_CgaCtaId ;  /* 0x00000000000879c3 */ /* 0x000e620000008800 */
[----:B------:R-:W2:Y:S01]  /*0960*/  LDCU.64 UR14, c[0x0][0x398] ;  /* 0x00007300ff0e77ac */ /* 0x000ea20008000a00 */
[----:B------:R-:W-:Y:S02]  /*0970*/  VIADD R12, R12, 0x1 ;  /* 0x000000010c0c7836 */ /* 0x000fe40000000000 */
[----:B------:R-:W-:Y:S01]  /*0980*/  IMAD R8, R0, UR11, RZ ;  /* 0x0000000b00087c24 */ /* 0x000fe2000f8e02ff */
[----:B------:R-:W-:Y:S01]  /*0990*/  USHF.L.U32 UR5, UR22, 0x2, URZ ;  /* 0x0000000216057899 */ /* 0x000fe200080006ff */
[----:B------:R-:W-:Y:S01]  /*09a0*/  IMAD.MOV.U32 R27, RZ, RZ, R2 ;  /* 0x000000ffff1b7224 */ /* 0x000fe200078e0002 */
[----:B------:R-:W-:Y:S01]  /*09b0*/  USHF.L.U64.HI UR9, UR22, 0x2, UR12 ;  /* 0x0000000216097899 */ /* 0x000fe2000801020c */
[----:B------:R-:W-:Y:S01]  /*09c0*/  LOP3.LUT R12, R12, 0x3, RZ, 0xc0, !PT ;  /* 0x000000030c0c7812 */ /* 0x000fe200078ec0ff */
[----:B------:R-:W-:Y:S02]  /*09d0*/  IMAD R10, R8, UR10, RZ ;  /* 0x0000000a080a7c24 */ /* 0x000fe4000f8e02ff */
[----:B------:R-:W-:Y:S01]  /*09e0*/  LEA R7, P1, R2, UR5, 0x2 ;  /* 0x0000000502077c11 */ /* 0x000fe2000f8210ff */
[----:B------:R-:W-:-:S02]  /*09f0*/  UMOV UR5, 0x400 ;  /* 0x0000040000057882 */ /* 0x000fc40000000000 */
[----:B------:R-:W-:Y:S01]  /*0a00*/  UIADD3 UR5, UPT, UPT, UR5, 0x80, URZ ;  /* 0x0000008005057890 */ /* 0x000fe2000fffe0ff */
[----:B------:R-:W-:Y:S02]  /*0a10*/  LEA.HI.X R4, R2, UR9, R3, 0x2, P1 ;  /* 0x0000000902047c11 */ /* 0x000fe400088f1403 */
[----:B------:R-:W-:Y:S02]  /*0a20*/  IADD3 R12, P1, PT, RZ, -R12, RZ ;  /* 0x8000000cff0c7210 */ /* 0x000fe40007f3e0ff */
[----:B--2---:R-:W-:-:S03]  /*0a30*/  IADD3 R14, P2, P3, R7, UR14, R6 ;  /* 0x0000000e070e7c10 */ /* 0x004fc6000fb5e006 */
[----:B------:R-:W-:Y:S01]  /*0a40*/  IMAD.X R13, RZ, RZ, -0x1, P1 ;  /* 0xffffffffff0d7424 */ /* 0x000fe200008e06ff */
[----:B------:R-:W-:Y:S01]  /*0a50*/  IADD3.X R15, PT, PT, R4, UR15, R11, P2, P3 ;  /* 0x0000000f040f7c10 */ /* 0x000fe200097e640b */
[----:B-1----:R-:W-:Y:S01]  /*0a60*/  ULEA UR5, UR8, UR5, 0x18 ;  /* 0x0000000508057291 */ /* 0x002fe2000f8ec0ff */
[----:B------:R-:W-:-:S05]  /*0a70*/  MOV R4, R3 ;  /* 0x0000000300047202 */ /* 0x000fca0000000f00 */
[----:B------:R-:W-:-:S04]  /*0a80*/  VIADD R7, R6, UR5 ;  /* 0x0000000506077c36 */ /* 0x000fc80008000000 */
[----:B------:R-:W-:-:S07]  /*0a90*/  IMAD R7, R2, 0x4, R7 ;  /* 0x0000000402077824 */ /* 0x000fce00078e0207 */
.L_x_39:
        /* <DEDUP_REMOVED lines=13> */
[----:B------:R-:W-:-:S02]  /*0b70*/  ISETP.NE.AND.EX P1, PT, R13, RZ, PT, P1 ;  /* 0x000000ff0d00720c */ /* 0x000fc40003f25310 */
[----:B-1----:R-:W-:-:S11]  /*0b80*/  LEA R7, R10, R7, 0x2 ;  /* 0x000000070a077211 */ /* 0x002fd600078e10ff */
[----:B------:R-:W-:Y:S05]  /*0b90*/  @P1 BRA `(.L_x_39) ;  /* 0xfffffffc00c01947 */ /* 0x000fea000383ffff */
.L_x_38:
[----:B------:R-:W-:Y:S05]  /*0ba0*/  BSYNC.RECONVERGENT B1 ;  /* 0x0000000000017941 */ /* 0x000fea0003800200 */
.L_x_37:
[----:B------:R-:W-:Y:S05]  /*0bb0*/  @!P0 BRA `(.L_x_33) ;  /* 0x0000000000f08947 */ /* 0x000fea0003800000 */
[----:B------:R-:W1:Y:S01]  /*0bc0*/  LDCU.64 UR14, c[0x0][0x398] ;  /* 0x00007300ff0e77ac */ /* 0x000e620008000a00 */
[----:B------:R-:W2:Y:S01]  /*0bd0*/  S2UR UR9, SR_CgaCtaId ;  /* 0x00000000000979c3 */ /* 0x000ea20000008800 */
[----:B------:R-:W-:Y:S01]  /*0be0*/  IMAD.SHL.U32 R9, R5, 0x4, RZ ;  /* 0x0000000405097824 */ /* 0x000fe200078e00ff */
[----:B------:R-:W-:Y:S01]  /*0bf0*/  UMOV UR8, 0x400 ;  /* 0x0000040000087882 */ /* 0x000fe20000000000 */
[----:B------:R-:W-:Y:S01]  /*0c00*/  IMAD R21, R0, UR11, RZ ;  /* 0x0000000b00157c24 */ /* 0x000fe2000f8e02ff */
[----:B------:R-:W-:Y:S01]  /*0c10*/  UIADD3 UR8, UPT, UPT, UR8, 0x80, URZ ;  /* 0x0000008008087890 */ /* 0x000fe2000fffe0ff */
[----:B------:R-:W-:Y:S02]  /*0c20*/  UMOV UR5, URZ ;  /* 0x000000ff00057c82 */ /* 0x000fe40008000000 */
[----:B------:R-:W-:Y:S01]  /*0c30*/  IMAD R21, R21, UR10, RZ ;  /* 0x0000000a15157c24 */ /* 0x000fe2000f8e02ff */
[----:B-1----:R-:W-:Y:S01]  /*0c40*/  IADD3 R25, P0, PT, R6, UR14, RZ ;  /* 0x0000000e06197c10 */ /* 0x002fe2000ff1e0ff */
[----:B------:R-:W-:-:S03]  /*0c50*/  USHF.L.U64.HI UR14, UR22, 0x2, UR12 ;  /* 0x00000002160e7899 */ /* 0x000fc6000801020c */
[----:B------:R-:W-:Y:S01]  /*0c60*/  IADD3.X R7, PT, PT, R11, UR15, RZ, P0, !PT ;  /* 0x0000000f0b077c10 */ /* 0x000fe200087fe4ff */
[----:B------:R-:W-:Y:S02]  /*0c70*/  USHF.L.U32 UR15, UR22, 0x2, URZ ;  /* 0x00000002160f7899 */ /* 0x000fe400080006ff */
[C---:B------:R-:W-:Y:S01]  /*0c80*/  IADD3 R8, P0, PT, R27.reuse, UR22, RZ ;  /* 0x000000161b087c10 */ /* 0x040fe2000ff1e0ff */
[----:B--2---:R-:W-:Y:S01]  /*0c90*/  ULEA UR8, UR9, UR8, 0x18 ;  /* 0x0000000809087291 */ /* 0x004fe2000f8ec0ff */
[----:B------:R-:W-:Y:S02]  /*0ca0*/  SHF.R.U32.HI R11, RZ, 0x1e, R5 ;  /* 0x0000001eff0b7819 */ /* 0x000fe40000011605 */
[----:B------:R-:W-:Y:S01]  /*0cb0*/  IADD3.X R15, PT, PT, R4, UR12, RZ, P0, !PT ;  /* 0x0000000c040f7c10 */ /* 0x000fe200087fe4ff */
[----:B------:R-:W-:Y:S01]  /*0cc0*/  IMAD.SHL.U32 R14, R8, 0x4, RZ ;  /* 0x00000004080e7824 */ /* 0x000fe200078e00ff */
[----:B------:R-:W-:Y:S01]  /*0cd0*/  LEA R10, P0, R27, UR15, 0x2 ;  /* 0x0000000f1b0a7c11 */ /* 0x000fe2000f8010ff */
[----:B------:R-:W-:Y:S01]  /*0ce0*/  VIADD R6, R6, UR8 ;  /* 0x0000000806067c36 */ /* 0x000fe20008000000 */
[----:B------:R-:W-:-:S02]  /*0cf0*/  SHF.L.U64.HI R15, R8, 0x2, R15 ;  /* 0x00000002080f7819 */ /* 0x000fc4000001020f */
[C---:B------:R-:W-:Y:S01]  /*0d00*/  LEA.HI.X R12, R27.reuse, UR14, R4, 0x2, P0 ;  /* 0x0000000e1b0c7c11 */ /* 0x040fe200080f1404 */
[----:B------:R-:W-:Y:S01]  /*0d10*/  IMAD R8, R27, 0x4, R6 ;  /* 0x000000041b087824 */ /* 0x000fe200078e0206 */
[-C--:B------:R-:W-:Y:S01]  /*0d20*/  IADD3 R20, P1, PT, R9, R10.reuse, RZ ;  /* 0x0000000a09147210 */ /* 0x080fe20007f3e0ff */
[C---:B------:R-:W-:Y:S01]  /*0d30*/  IMAD.WIDE.U32 R14, R5.reuse, 0xc, R14 ;  /* 0x0000000c050e7825 */ /* 0x040fe200078e000e */
[----:B------:R-:W-:Y:S02]  /*0d40*/  LEA R13, P0, R5, R10, 0x3 ;  /* 0x0000000a050d7211 */ /* 0x000fe400078018ff */
[----:B------:R-:W-:Y:S01]  /*0d50*/  LEA R22, R21, R8, 0x2 ;  /* 0x0000000815167211 */ /* 0x000fe200078e10ff */
[----:B------:R-:W-:Y:S01]  /*0d60*/  IMAD.X R26, R11, 0x1, R12, P1 ;  /* 0x000000010b1a7824 */ /* 0x000fe200008e060c */
[----:B------:R-:W-:Y:S01]  /*0d70*/  LEA.HI.X R24, R5, R12, RZ, 0x3, P0 ;  /* 0x0000000c05187211 */ /* 0x000fe200000f1cff */
[----:B------:R-:W-:Y:S02]  /*0d80*/  VIADD R28, R15, UR5 ;  /* 0x000000050f1c7c36 */ /* 0x000fe40008000000 */
[----:B------:R-:W-:-:S02]  /*0d90*/  IMAD R23, R21, 0x8, R8 ;  /* 0x0000000815177824 */ /* 0x000fc400078e0208 */
[----:B------:R-:W-:-:S07]  /*0da0*/  IMAD R6, R21, 0xc, R8 ;  /* 0x0000000c15067824 */ /* 0x000fce00078e0208 */
.L_x_40:
[----:B------:R-:W-:-:S05]  /*0db0*/  IADD3 R18, P0, PT, R25, R10, RZ ;  /* 0x0000000a19127210 */ /* 0x000fca0007f1e0ff */
[----:B------:R-:W-:Y:S01]  /*0dc0*/  IMAD.X R19, R7, 0x1, R12, P0 ;  /* 0x0000000107137824 */ /* 0x000fe200000e060c */
[----:B------:R-:W-:-:S04]  /*0dd0*/  IADD3 R16, P0, PT, R25, R20, RZ ;  /* 0x0000001419107210 */ /* 0x000fc80007f1e0ff */
[----:B------:R-:W-:Y:S01]  /*0de0*/  @!PT LDS RZ, [RZ] ;  /* 0x00000000fffff984 */ /* 0x000fe20000000800 */
[----:B------:R-:W-:Y:S01]  /*0df0*/  @!PT LDS RZ, [RZ] ;  /* 0x00000000fffff984 */ /* 0x000fe20000000800 */
[----:B------:R-:W-:Y:S01]  /*0e00*/  @!PT LDS RZ, [RZ] ;  /* 0x00000000fffff984 */ /* 0x000fe20000000800 */
[----:B------:R1:W-:Y:S01]  /*0e10*/  LDGSTS.E [R8], desc[UR20][R18.64] ;  /* 0x0000000012087fae */ /* 0x0003e2000b9a1014 */
[----:B------:R-:W-:-:S05]  /*0e20*/  IMAD.X R17, R7, 0x1, R26, P0 ;  /* 0x0000000107117824 */ /* 0x000fca00000e061a */
[----:B------:R2:W-:Y:S01]  /*0e30*/  LDGSTS.E [R22], desc[UR20][R16.64] ;  /* 0x0000000010167fae */ /* 0x0005e2000b9a1014 */
[----:B-1----:R-:W-:Y:S01]  /*0e40*/  IMAD R8, R21, 0x10, R8 ;  /* 0x0000001015087824 */ /* 0x002fe200078e0208 */
[----:B--2---:R-:W-:Y:S01]  /*0e50*/  IADD3 R16, P0, PT, R25, R13, RZ ;  /* 0x0000000d19107210 */ /* 0x004fe20007f1e0ff */
[----:B------:R-:W-:-:S04]  /*0e60*/  IMAD R22, R21, 0x10, R22 ;  /* 0x0000001015167824 */ /* 0x000fc800078e0216 */
[----:B------:R-:W-:Y:S01]  /*0e70*/  IMAD.X R17, R7, 0x1, R24, P0 ;  /* 0x0000000107117824 */ /* 0x000fe200000e0618 */
[----:B------:R-:W-:-:S04]  /*0e80*/  IADD3 R18, P0, PT, R25, R14, RZ ;  /* 0x0000000e19127210 */ /* 0x000fc80007f1e0ff */
[----:B------:R1:W-:Y:S01]  /*0e90*/  LDGSTS.E [R23], desc[UR20][R16.64] ;  /* 0x0000000010177fae */ /* 0x0003e2000b9a1014 */
[----:B------:R-:W-:Y:S01]  /*0ea0*/  IMAD.X R19, R7, 0x1, R28, P0 ;  /* 0x0000000107137824 */ /* 0x000fe200000e061c */
[----:B------:R-:W-:-:S04]  /*0eb0*/  IADD3 R27, P0, PT, R9, R27, RZ ;  /* 0x0000001b091b7210 */ /* 0x000fc80007f1e0ff */
[----:B------:R2:W-:Y:S01]  /*0ec0*/  LDGSTS.E [R6], desc[UR20][R18.64] ;  /* 0x0000000012067fae */ /* 0x0005e2000b9a1014 */
[----:B------:R-:W-:Y:S01]  /*0ed0*/  IMAD.X R4, R11, 0x1, R4, P0 ;  /* 0x000000010b047824 */ /* 0x000fe200000e0604 */
[----:B------:R-:W-:-:S04]  /*0ee0*/  ISETP.GE.U32.AND P0, PT, R27, UR7, PT ;  /* 0x000000071b007c0c */ /* 0x000fc8000bf06070 */
[----:B------:R-:W-:Y:S01]  /*0ef0*/  ISETP.GE.U32.AND.EX P0, PT, R4, UR13, PT, P0 ;  /* 0x0000000d04007c0c */ /* 0x000fe2000bf06100 */
[----:B-1----:R-:W-:Y:S01]  /*0f00*/  IMAD.MOV.U32 R16, RZ, RZ, R25 ;  /* 0x000000ffff107224 */ /* 0x002fe200078e0019 */
[----:B------:R-:W-:Y:S02]  /*0f10*/  MOV R17, R7 ;  /* 0x0000000700117202 */ /* 0x000fe40000000f00 */
[C---:B------:R-:W-:Y:S01]  /*0f20*/  LEA R23, R21.reuse, R23, 0x4 ;  /* 0x0000001715177211 */ /* 0x040fe200078e20ff */
[----:B--2---:R-:W-:Y:S02]  /*0f30*/  IMAD R6, R21, 0x10, R6 ;  /* 0x0000001015067824 */ /* 0x004fe400078e0206 */
[----:B------:R-:W-:-:S04]  /*0f40*/  IMAD.WIDE.U32 R16, R5, 0x10, R16 ;  /* 0x0000001005107825 */ /* 0x000fc800078e0010 */
[----:B------:R-:W-:Y:S02]  /*0f50*/  IMAD.MOV.U32 R25, RZ, RZ, R16 ;  /* 0x000000ffff197224 */ /* 0x000fe400078e0010 */
[----:B------:R-:W-:Y:S01]  /*0f60*/  IMAD.MOV.U32 R7, RZ, RZ, R17 ;  /* 0x000000ffff077224 */ /* 0x000fe200078e0011 */
[----:B------:R-:W-:Y:S06]  /*0f70*/  @!P0 BRA `(.L_x_40) ;  /* 0xfffffffc008c8947 */ /* 0x000fec000383ffff */
.L_x_33:
[----:B------:R-:W-:Y:S05]  /*0f80*/  BSYNC.RECONVERGENT B0 ;  /* 0x0000000000007941 */ /* 0x000fea0003800200 */
.L_x_32:
[----:B------:R-:W-:Y:S01]  /*0f90*/  IMAD.U32 R4, RZ, RZ, UR13 ;  /* 0x0000000dff047e24 */ /* 0x000fe2000f8e00ff */
[----:B------:R-:W-:Y:S01]  /*0fa0*/  ISETP.LT.U32.AND P0, PT, R2, UR7, PT ;  /* 0x0000000702007c0c */ /* 0x000fe2000bf01070 */
[----:B------:R-:W0:Y:S01]  /*0fb0*/  LDGDEPBAR ;  /* 0x00000000000079af */ /* 0x000e220000000000 */
[----:B------:R-:W-:Y:S02]  /*0fc0*/  BSSY.RECONVERGENT B0, `(.L_x_41) ;  /* 0x000009f000007945 */ /* 0x000fe40003800200 */
[----:B------:R-:W-:-:S13]  /*0fd0*/  ISETP.GT.U32.AND.EX P0, PT, R4, R3, PT, P0 ;  /* 0x000000030400720c */ /* 0x000fda0003f04100 */
[----:B------:R-:W-:Y:S05]  /*0fe0*/  @!P0 BRA `(.L_x_42) ;  /* 0x0000000800708947 */ /* 0x000fea0003800000 */
[----:B------:R-:W-:Y:S01]  /*0ff0*/  IMAD.IADD R9, R5, 0x1, R2 ;  /* 0x0000000105097824 */ /* 0x000fe200078e0202 */
[----:B------:R-:W-:Y:S01]  /*1000*/  MOV R6, UR7 ;  /* 0x0000000700067c02 */ /* 0x000fe20008000f00 */
[----:B------:R-:W-:Y:S01]  /*1010*/  IMAD.U32 R4, RZ, RZ, UR13 ;  /* 0x0000000dff047e24 */ /* 0x000fe2000f8e00ff */
[----:B------:R-:W-:Y:S01]  /*1020*/  BSSY.RECONVERGENT B1, `(.L_x_43) ;  /* 0x0000027000017945 */ /* 0x000fe20003800200 */
[----:B------:R-:W-:Y:S01]  /*1030*/  IMAD.U32 R7, RZ, RZ, UR13 ;  /* 0x0000000dff077e24 */ /* 0x000fe2000f8e00ff */
[C---:B------:R-:W-:Y:S01]  /*1040*/  ISETP.LT.U32.AND P0, PT, R9.reuse, UR7, PT ;  /* 0x0000000709007c0c */ /* 0x040fe2000bf01070 */
[----:B------:R-:W-:Y:S01]  /*1050*/  IMAD.U32 R10, RZ, RZ, UR13 ;  /* 0x0000000dff0a7e24 */ /* 0x000fe2000f8e00ff */
[----:B------:R-:W-:Y:S02]  /*1060*/  ISETP.LT.U32.AND P1, PT, R9, UR7, PT ;  /* 0x0000000709007c0c */ /* 0x000fe4000bf21070 */
[----:B------:R-:W-:Y:S02]  /*1070*/  ISETP.GT.U32.AND.EX P0, PT, R4, RZ, PT, P0 ;  /* 0x000000ff0400720c */ /* 0x000fe40003f04100 */
[----:B------:R-:W-:Y:S01]  /*1080*/  ISETP.GT.U32.AND.EX P1, PT, R7, RZ, PT, P1 ;  /* 0x000000ff0700720c */ /* 0x000fe20003f24110 */
[----:B------:R-:W-:Y:S01]  /*1090*/  IMAD.MOV.U32 R7, RZ, RZ, -0x1 ;  /* 0xffffffffff077424 */ /* 0x000fe200078e00ff */
        /* <DEDUP_REMOVED lines=12> */
[----:B-1----:R-:W-:-:S06]  /*1160*/  VIADD R7, R10, 0xffffffe ;  /* 0x0ffffffe0a077836 */ /* 0x002fcc0000000000 */
[----:B------:R-:W1:Y:S02]  /*1170*/  F2I.FTZ.U32.TRUNC.NTZ R7, R7 ;  /* 0x0000000700077305 */ /* 0x000e64000021f000 */
[----:B-1----:R-:W-:-:S04]  /*1180*/  IMAD R11, R11, R7, RZ ;  /* 0x000000070b0b7224 */ /* 0x002fc800078e02ff */
[----:B------:R-:W-:-:S06]  /*1190*/  IMAD.HI.U32 R6, R7, R11, R6 ;  /* 0x0000000b07067227 */ /* 0x000fcc00078e0006 */
[----:B------:R-:W-:-:S05]  /*11a0*/  IMAD.HI.U32 R8, R6, R9, RZ ;  /* 0x0000000906087227 */ /* 0x000fca00078e00ff */
[----:B------:R-:W-:-:S05]  /*11b0*/  IADD3 R6, PT, PT, -R8, RZ, RZ ;  /* 0x000000ff08067210 */ /* 0x000fca0007ffe1ff */
[----:B------:R-:W-:Y:S02]  /*11c0*/  IMAD R6, R5, R6, R9 ;  /* 0x0000000605067224 */ /* 0x000fe400078e0209 */
[----:B------:R-:W-:-:S03]  /*11d0*/  IMAD.MOV.U32 R9, RZ, RZ, RZ ;  /* 0x000000ffff097224 */ /* 0x000fc600078e00ff */
[----:B------:R-:W-:-:S13]  /*11e0*/  ISETP.GE.U32.AND P0, PT, R6, R5, PT ;  /* 0x000000050600720c */ /* 0x000fda0003f06070 */
[----:B------:R-:W-:Y:S02]  /*11f0*/  @P0 IMAD.IADD R6, R6, 0x1, -R5 ;  /* 0x0000000106060824 */ /* 0x000fe400078e0a05 */
[----:B------:R-:W-:-:S03]  /*1200*/  @P0 VIADD R8, R8, 0x1 ;  /* 0x0000000108080836 */ /* 0x000fc60000000000 */
[----:B------:R-:W-:-:S13]  /*1210*/  ISETP.GE.U32.AND P1, PT, R6, R5, PT ;  /* 0x000000050600720c */ /* 0x000fda0003f26070 */
[----:B------:R-:W-:Y:S01]  /*1220*/  @P1 VIADD R8, R8, 0x1 ;  /* 0x0000000108081836 */ /* 0x000fe20000000000 */
[----:B------:R-:W-:Y:S01]  /*1230*/  @!P2 LOP3.LUT R8, RZ, R5, RZ, 0x33, !PT ;  /* 0x00000005ff08a212 */ /* 0x000fe200078e33ff */
[----:B------:R-:W-:Y:S06]  /*1240*/  BRA `(.L_x_45) ;  /* 0x0000000000107947 */ /* 0x000fec0003800000 */
.L_x_44:
[----:B------:R-:W-:-:S07]  /*1250*/  MOV R8, 0x1270 ;  /* 0x0000127000087802 */ /* 0x000fce0000000f00 */
[----:B------:R-:W-:Y:S05]  /*1260*/  CALL.REL.NOINC `($__internal_1_$__cuda_sm20_div_u64) ;  /* 0x0000000800ec7944 */ /* 0x000fea0003c00000 */
[----:B------:R-:W-:Y:S01]  /*1270*/  IMAD.MOV.U32 R8, RZ, RZ, R6 ;  /* 0x000000ffff087224 */ /* 0x000fe200078e0006 */
[----:B------:R-:W-:-:S07]  /*1280*/  MOV R9, R7 ;  /* 0x0000000700097202 */ /* 0x000fce0000000f00 */
.L_x_45:
[----:B------:R-:W-:Y:S05]  /*1290*/  BSYNC.RECONVERGENT B1 ;  /* 0x0000000000017941 */ /* 0x000fea0003800200 */
.L_x_43:
[----:B------:R-:W-:Y:S01]  /*12a0*/  IADD3 R4, P0, PT, R8, R4, RZ ;  /* 0x0000000408047210 */ /* 0x000fe20007f1e0ff */
[----:B------:R-:W1:Y:S01]  /*12b0*/  LDC R6, c[0x0][0x3b0] ;  /* 0x0000ec00ff067b82 */ /* 0x000e620000000800 */
[----:B------:R-:W-:Y:S02]  /*12c0*/  BSSY.RECONVERGENT B1, `(.L_x_46) ;  /* 0x0000031000017945 */ /* 0x000fe40003800200 */
[C---:B------:R-:W-:Y:S01]  /*12d0*/  LOP3.LUT R7, R4.reuse, 0x3, RZ, 0xc0, !PT ;  /* 0x0000000304077812 */ /* 0x040fe200078ec0ff */
[----:B------:R-:W-:Y:S01]  /*12e0*/  IMAD.X R8, RZ, RZ, R9, P0 ;  /* 0x000000ffff087224 */ /* 0x000fe200000e0609 */
[----:B------:R-:W-:Y:S02]  /*12f0*/  ISETP.GE.U32.AND P0, PT, R4, 0x3, PT ;  /* 0x000000030400780c */ /* 0x000fe40003f06070 */
[----:B------:R-:W-:Y:S02]  /*1300*/  ISETP.NE.U32.AND P1, PT, R7, 0x3, PT ;  /* 0x000000030700780c */ /* 0x000fe40003f25070 */
[----:B------:R-:W-:Y:S01]  /*1310*/  ISETP.GE.U32.AND.EX P0, PT, R8, RZ, PT, P0 ;  /* 0x000000ff0800720c */ /* 0x000fe20003f06100 */
[----:B------:R-:W-:Y:S01]  /*1320*/  IMAD.U32 R8, RZ, RZ, UR22 ;  /* 0x00000016ff087e24 */ /* 0x000fe2000f8e00ff */
[----:B------:R-:W-:-:S04]  /*1330*/  ISETP.NE.AND.EX P1, PT, RZ, RZ, PT, P1 ;  /* 0x000000ffff00720c */ /* 0x000fc80003f25310 */
[----:B------:R-:W-:Y:S02]  /*1340*/  SHF.R.S32.HI R8, RZ, 0x1f, R8 ;  /* 0x0000001fff087819 */ /* 0x000fe40000011408 */
[----:B-1----:R-:W-:-:S07]  /*1350*/  SHF.R.S32.HI R16, RZ, 0x1f, R6 ;  /* 0x0000001fff107819 */ /* 0x002fce0000011406 */
[----:B------:R-:W-:Y:S05]  /*1360*/  @!P1 BRA `(.L_x_47) ;  /* 0x0000000000989947 */ /* 0x000fea0003800000 */
[----:B------:R-:W1:Y:S01]  /*1370*/  S2UR UR8, SR_CgaCtaId ;  /* 0x00000000000879c3 */ /* 0x000e620000008800 */
[----:B------:R-:W2:Y:S01]  /*1380*/  LDCU.64 UR14, c[0x0][0x3a8] ;  /* 0x00007500ff0e77ac */ /* 0x000ea20008000a00 */
[----:B------:R-:W-:Y:S02]  /*1390*/  IMAD.U32 R7, RZ, RZ, UR22 ;  /* 0x00000016ff077e24 */ /* 0x000fe4000f8e00ff */
[----:B------:R-:W-:Y:S01]  /*13a0*/  VIADD R9, R4, 0x1 ;  /* 0x0000000104097836 */ /* 0x000fe20000000000 */
[----:B------:R-:W-:Y:S01]  /*13b0*/  UMOV UR5, 0x400 ;  /* 0x0000040000057882 */ /* 0x000fe20000000000 */
[----:B------:R-:W-:Y:S01]  /*13c0*/  USHF.L.U32 UR9, UR22, 0x2, URZ ;  /* 0x0000000216097899 */ /* 0x000fe200080006ff */
[----:B------:R-:W-:Y:S01]  /*13d0*/  SHF.L.U64.HI R4, R7, 0x2, R8 ;  /* 0x0000000207047819 */ /* 0x000fe20000010208 */
[----:B------:R-:W3:Y:S01]  /*13e0*/  LDC R11, c[0x0][0x384] ;  /* 0x0000e100ff0b7b82 */ /* 0x000ee20000000800 */
[----:B------:R-:W-:Y:S01]  /*13f0*/  UIADD3 UR5, UPT, UPT, UR5, 0x80, URZ ;  /* 0x0000008005057890 */ /* 0x000fe2000fffe0ff */
[----:B------:R-:W-:Y:S01]  /*1400*/  LOP3.LUT R9, R9, 0x3, RZ, 0xc0, !PT ;  /* 0x0000000309097812 */ /* 0x000fe200078ec0ff */
[----:B------:R-:W-:Y:S01]  /*1410*/  IMAD R10, R0, UR11, RZ ;  /* 0x0000000b000a7c24 */ /* 0x000fe2000f8e02ff */
[----:B------:R-:W-:-:S02]  /*1420*/  LEA R7, P1, R2, UR9, 0x2 ;  /* 0x0000000902077c11 */ /* 0x000fc4000f8210ff */
[----:B------:R-:W-:Y:S01]  /*1430*/  IADD3 R9, P3, PT, RZ, -R9, RZ ;  /* 0x80000009ff097210 */ /* 0x000fe20007f7e0ff */
[----:B------:R-:W-:Y:S01]  /*1440*/  IMAD R14, R10, UR10, RZ ;  /* 0x0000000a0a0e7c24 */ /* 0x000fe2000f8e02ff */
[----:B------:R-:W-:Y:S02]  /*1450*/  LEA.HI.X R13, R2, R4, R3, 0x2, P1 ;  /* 0x00000004020d7211 */ /* 0x000fe400008f1403 */
[----:B--2---:R-:W-:-:S04]  /*1460*/  IADD3 R12, P1, P2, R7, UR14, R6 ;  /* 0x0000000e070c7c10 */ /* 0x004fc8000fa3e006 */
[----:B------:R-:W-:Y:S01]  /*1470*/  IADD3.X R13, PT, PT, R13, UR15, R16, P1, P2 ;  /* 0x0000000f0d0d7c10 */ /* 0x000fe20008fe4410 */
[----:B-1----:R-:W-:-:S06]  /*1480*/  ULEA UR5, UR8, UR5, 0x18 ;  /* 0x0000000508057291 */ /* 0x002fcc000f8ec0ff */
[----:B------:R-:W-:-:S05]  /*1490*/  VIADD R4, R6, UR5 ;  /* 0x0000000506047c36 */ /* 0x000fca0008000000 */
[----:B---3--:R-:W-:Y:S01]  /*14a0*/  LEA R7, R11, R4, 0x9 ;  /* 0x000000040b077211 */ /* 0x008fe200078e48ff */
[----:B------:R-:W-:-:S04]  /*14b0*/  IMAD.X R4, RZ, RZ, -0x1, P3 ;  /* 0xffffffffff047424 */ /* 0x000fc800018e06ff */
[----:B------:R-:W-:-:S07]  /*14c0*/  IMAD R7, R2, 0x4, R7 ;  /* 0x0000000402077824 */ /* 0x000fce00078e0207 */
.L_x_48:
        /* <DEDUP_REMOVED lines=16> */
.L_x_47:
[----:B------:R-:W-:Y:S05]  /*15d0*/  BSYNC.RECONVERGENT B1 ;  /* 0x0000000000017941 */ /* 0x000fea0003800200 */
.L_x_46:
[----:B------:R-:W-:Y:S05]  /*15e0*/  @!P0 BRA `(.L_x_42) ;  /* 0x0000000000f08947 */ /* 0x000fea0003800000 */
[----:B------:R-:W1:Y:S01]  /*15f0*/  S2UR UR8, SR_CgaCtaId ;  /* 0x00000000000879c3 */ /* 0x000e620000008800 */
[----:B------:R-:W2:Y:S01]  /*1600*/  LDCU.64 UR14, c[0x0][0x3a8] ;  /* 0x00007500ff0e77ac */ /* 0x000ea20008000a00 */
[----:B------:R-:W-:Y:S01]  /*1610*/  IMAD.U32 R9, RZ, RZ, UR22 ;  /* 0x00000016ff097e24 */ /* 0x000fe2000f8e00ff */
[----:B------:R-:W-:Y:S01]  /*1620*/  SHF.L.U32 R17, R5, 0x2, RZ ;  /* 0x0000000205117819 */ /* 0x000fe200000006ff */
[----:B------:R-:W-:Y:S01]  /*1630*/  IMAD R22, R0, UR11, RZ ;  /* 0x0000000b00167c24 */ /* 0x000fe2000f8e02ff */
[----:B------:R-:W-:Y:S01]  /*1640*/  UMOV UR5, 0x400 ;  /* 0x0000040000057882 */ /* 0x000fe20000000000 */
[----:B------:R-:W-:Y:S01]  /*1650*/  SHF.R.U32.HI R20, RZ, 0x1e, R5 ;  /* 0x0000001eff147819 */ /* 0x000fe20000011605 */
[----:B------:R-:W-:Y:S01]  /*1660*/  UIADD3 UR5, UPT, UPT, UR5, 0x80, URZ ;  /* 0x0000008005057890 */ /* 0x000fe2000fffe0ff */
[----:B------:R-:W3:Y:S01]  /*1670*/  LDC R7, c[0x0][0x384] ;  /* 0x0000e100ff077b82 */ /* 0x000ee20000000800 */
[----:B------:R-:W-:Y:S01]  /*1680*/  SHF.L.U64.HI R18, R9, 0x2, R8 ;  /* 0x0000000209127819 */ /* 0x000fe20000010208 */
[----:B------:R-:W-:Y:S01]  /*1690*/  IMAD R22, R22, UR10, RZ ;  /* 0x0000000a16167c24 */ /* 0x000fe2000f8e02ff */
[----:B--2---:R-:W-:-:S04]  /*16a0*/  IADD3 R4, P0, PT, R6, UR14, RZ ;  /* 0x0000000e06047c10 */ /* 0x004fc8000ff1e0ff */
[----:B------:R-:W-:Y:S01]  /*16b0*/  IADD3.X R16, PT, PT, R16, UR15, RZ, P0, !PT ;  /* 0x0000000f10107c10 */ /* 0x000fe200087fe4ff */
[----:B-1----:R-:W-:Y:S02]  /*16c0*/  ULEA UR5, UR8, UR5, 0x18 ;  /* 0x0000000508057291 */ /* 0x002fe4000f8ec0ff */
[----:B------:R-:W-:-:S04]  /*16d0*/  USHF.L.U32 UR8, UR22, 0x2, URZ ;  /* 0x0000000216087899 */ /* 0x000fc800080006ff */
[----:B------:R-:W-:Y:S01]  /*16e0*/  VIADD R6, R6, UR5 ;  /* 0x0000000506067c36 */ /* 0x000fe20008000000 */
[----:B------:R-:W-:-:S03]  /*16f0*/  UMOV UR5, URZ ;  /* 0x000000ff00057c82 */ /* 0x000fc60008000000 */
[----:B---3--:R-:W-:Y:S01]  /*1700*/  IMAD R23, R7, 0x200, R6 ;  /* 0x0000020007177824 */ /* 0x008fe200078e0206 */
[----:B------:R-:W-:-:S03]  /*1710*/  IADD3 R6, P0, PT, R2, UR22, RZ ;  /* 0x0000001602067c10 */ /* 0x000fc6000ff1e0ff */
[----:B------:R-:W-:Y:S02]  /*1720*/  IMAD R23, R2, 0x4, R23 ;  /* 0x0000000402177824 */ /* 0x000fe400078e0217 */
[----:B------:R-:W-:Y:S01]  /*1730*/  IMAD.X R7, R8, 0x1, R3, P0 ;  /* 0x0000000108077824 */ /* 0x000fe200000e0603 */
[----:B------:R-:W-:Y:S01]  /*1740*/  LEA R0, P0, R2, UR8, 0x2 ;  /* 0x0000000802007c11 */ /* 0x000fe2000f8010ff */
[C-C-:B------:R-:W-:Y:S01]  /*1750*/  IMAD R25, R22.reuse, 0x4, R23.reuse ;  /* 0x0000000416197824 */ /* 0x140fe200078e0217 */
[C---:B------:R-:W-:Y:S01]  /*1760*/  LEA R27, R22.reuse, R23, 0x3 ;  /* 0x00000017161b7211 */ /* 0x040fe200078e18ff */
[----:B------:R-:W-:Y:S01]  /*1770*/  IMAD R29, R22, 0xc, R23 ;  /* 0x0000000c161d7824 */ /* 0x000fe200078e0217 */
[C---:B------:R-:W-:Y:S01]  /*1780*/  SHF.L.U64.HI R7, R6.reuse, 0x2, R7 ;  /* 0x0000000206077819 */ /* 0x040fe20000010207 */
[----:B------:R-:W-:Y:S01]  /*1790*/  IMAD.SHL.U32 R6, R6, 0x4, RZ ;  /* 0x0000000406067824 */ /* 0x000fe200078e00ff */
[----:B------:R-:W-:Y:S02]  /*17a0*/  LEA.HI.X R18, R2, R18, R3, 0x2, P0 ;  /* 0x0000001202127211 */ /* 0x000fe400000f1403 */
[-C--:B------:R-:W-:Y:S01]  /*17b0*/  IADD3 R21, P0, PT, R17, R0.reuse, RZ ;  /* 0x0000000011157210 */ /* 0x080fe20007f1e0ff */
[C---:B------:R-:W-:Y:S01]  /*17c0*/  IMAD.WIDE.U32 R6, R5.reuse, 0xc, R6 ;  /* 0x0000000c05067825 */ /* 0x040fe200078e0006 */
[----:B------:R-:W-:-:S03]  /*17d0*/  LEA R19, P1, R5, R0, 0x3 ;  /* 0x0000000005137211 */ /* 0x000fc600078218ff */
[----:B------:R-:W-:Y:S01]  /*17e0*/  IMAD.X R24, R20, 0x1, R18, P0 ;  /* 0x0000000114187824 */ /* 0x000fe200000e0612 */
[----:B------:R-:W-:Y:S01]  /*17f0*/  LEA.HI.X R26, R5, R18, RZ, 0x3, P1 ;  /* 0x00000012051a7211 */ /* 0x000fe200008f1cff */
[----:B------:R-:W-:-:S08]  /*1800*/  VIADD R28, R7, UR5 ;  /* 0x00000005071c7c36 */ /* 0x000fd00008000000 */
.L_x_49:
[C---:B------:R-:W-:Y:S02]  /*1810*/  IADD3 R12, P0, PT, R4.reuse, R0, RZ ;  /* 0x00000000040c7210 */ /* 0x040fe40007f1e0ff */
[----:B------:R-:W-:-:S03]  /*1820*/  IADD3 R8, P1, PT, R4, R21, RZ ;  /* 0x0000001504087210 */ /* 0x000fc60007f3e0ff */
[----:B------:R-:W-:Y:S01]  /*1830*/  IMAD.X R13, R16, 0x1, R18, P0 ;  /* 0x00000001100d7824 */ /* 0x000fe200000e0612 */
[----:B------:R-:W-:Y:S01]  /*1840*/  IADD3 R10, P0, PT, R4, R19, RZ ;  /* 0x00000013040a7210 */ /* 0x000fe20007f1e0ff */
[----:B------:R-:W-:Y:S01]  /*1850*/  IMAD.X R9, R16, 0x1, R24, P1 ;  /* 0x0000000110097824 */ /* 0x000fe200008e0618 */
[----:B------:R-:W-:Y:S02]  /*1860*/  IADD3 R14, P1, PT, R4, R6, RZ ;  /* 0x00000006040e7210 */ /* 0x000fe40007f3e0ff */
[----:B------:R-:W-:Y:S01]  /*1870*/  @!PT LDS RZ, [RZ] ;  /* 0x00000000fffff984 */ /* 0x000fe20000000800 */
[----:B------:R-:W-:Y:S01]  /*1880*/  @!PT LDS RZ, [RZ] ;  /* 0x00000000fffff984 */ /* 0x000fe20000000800 */
[----:B------:R-:W-:Y:S01]  /*1890*/  @!PT LDS RZ, [RZ] ;  /* 0x00000000fffff984 */ /* 0x000fe20000000800 */
[----:B------:R1:W-:Y:S01]  /*18a0*/  LDGSTS.E [R23+0x80], desc[UR20][R12.64] ;  /* 0x000800000c177fae */ /* 0x0003e2000b9a1014 */
[C---:B------:R-:W-:Y:S01]  /*18b0*/  IMAD.X R11, R16.reuse, 0x1, R26, P0 ;  /* 0x00000001100b7824 */ /* 0x040fe200000e061a */
[----:B------:R-:W-:Y:S01]  /*18c0*/  IADD3 R2, P0, PT, R17, R2, RZ ;  /* 0x0000000211027210 */ /* 0x000fe20007f1e0ff */
[----:B------:R-:W-:Y:S01]  /*18d0*/  IMAD.X R15, R16, 0x1, R28, P1 ;  /* 0x00000001100f7824 */ /* 0x000fe200008e061c */
[C---:B------:R-:W-:Y:S01]  /*18e0*/  LEA R4, P1, R5.reuse, R4, 0x4 ;  /* 0x0000000405047211 */ /* 0x040fe200078220ff */
[----:B------:R2:W-:Y:S02]  /*18f0*/  LDGSTS.E [R25+0x80], desc[UR20][R8.64] ;  /* 0x0008000008197fae */ /* 0x0005e4000b9a1014 */
[----:B------:R-:W-:Y:S01]  /*1900*/  IMAD.X R3, R20, 0x1, R3, P0 ;  /* 0x0000000114037824 */ /* 0x000fe200000e0603 */
[----:B------:R-:W-:Y:S01]  /*1910*/  ISETP.GE.U32.AND P0, PT, R2, UR7, PT ;  /* 0x0000000702007c0c */ /* 0x000fe2000bf06070 */
[----:B------:R3:W-:Y:S01]  /*1920*/  LDGSTS.E [R27+0x80], desc[UR20][R10.64] ;  /* 0x000800000a1b7fae */ /* 0x0007e2000b9a1014 */
[----:B------:R-:W-:-:S02]  /*1930*/  LEA.HI.X R16, R5, R16, RZ, 0x4, P1 ;  /* 0x0000001005107211 */ /* 0x000fc400008f24ff */
[----:B------:R-:W-:Y:S01]  /*1940*/  ISETP.GE.U32.AND.EX P0, PT, R3, UR13, PT, P0 ;  /* 0x0000000d03007c0c */ /* 0x000fe2000bf06100 */
[----:B------:R4:W-:Y:S01]  /*1950*/  LDGSTS.E [R29+0x80], desc[UR20][R14.64] ;  /* 0x000800000e1d7fae */ /* 0x0009e2000b9a1014 */
[C---:B-1----:R-:W-:Y:S01]  /*1960*/  LEA R23, R22.reuse, R23, 0x4 ;  /* 0x0000001716177211 */ /* 0x042fe200078e20ff */
[C---:B--2---:R-:W-:Y:S02]  /*1970*/  IMAD R25, R22.reuse, 0x10, R25 ;  /* 0x0000001016197824 */ /* 0x044fe400078e0219 */
[C---:B---3--:R-:W-:Y:S02]  /*1980*/  IMAD R27, R22.reuse, 0x10, R27 ;  /* 0x00000010161b7824 */ /* 0x048fe400078e021b */
[----:B----4-:R-:W-:-:S06]  /*1990*/  IMAD R29, R22, 0x10, R29 ;  /* 0x00000010161d7824 */ /* 0x010fcc00078e021d */
[----:B------:R-:W-:Y:S05]  /*19a0*/  @!P0 BRA `(.L_x_49) ;  /* 0xfffffffc00988947 */ /* 0x000fea000383ffff */
.L_x_42:
[----:B------:R-:W-:Y:S05]  /*19b0*/  BSYNC.RECONVERGENT B0 ;  /* 0x0000000000007941 */ /* 0x000fea0003800200 */
.L_x_41:
[----:B------:R-:W0:Y:S01]  /*19c0*/  LDGDEPBAR ;  /* 0x00000000000079af */ /* 0x000e220000000000 */
[----:B------:R-:W-:-:S04]  /*19d0*/  DEPBAR.LE SB0, 0x0 ;  /* 0x000080000000791a */ /* 0x000fc80000000000 */
[----:B------:R-:W-:Y:S06]  /*19e0*/  BAR.SYNC.DEFER_BLOCKING 0x0 ;  /* 0x0000000000007b1d */ /* 0x000fec0000010000 */
.L_x_31:
[----:B------:R-:W-:-:S09]  /*19f0*/  UISETP.GT.AND UP0, UPT, UR24, UR6, UPT ;  /* 0x000000061800728c */ /* 0x000fd2000bf04270 */
[----:B------:R-:W-:Y:S05]  /*1a00*/  BRA.U UP0, `(.L_x_50) ;  /* 0x0000000100807547 */ /* 0x000fea000b800000 */
        /* <DEDUP_REMOVED lines=10> */
[----:B----4-:R-:W-:Y:S01]  /*1ab0*/  UIMAD.WIDE UR4, UR22, 0x4, UR4 ;  /* 0x00000004160478a5 */ /* 0x010fe2000f8e0204 */
[----:B--2---:R-:W-:-:S03]  /*1ac0*/  IMAD R0, R3, 0x200, R0 ;  /* 0x0000020003007824 */ /* 0x004fc600078e0200 */
[----:B-1----:R-:W-:Y:S02]  /*1ad0*/  LEA R7, R7, R2, 0x18 ;  /* 0x0000000207077211 */ /* 0x002fe400078ec0ff */
[C---:B---3--:R-:W-:Y:S02]  /*1ae0*/  LEA R2, R5.reuse, UR6, 0x2 ;  /* 0x0000000605027c11 */ /* 0x048fe4000f8e10ff */
[----:B------:R-:W-:-:S03]  /*1af0*/  LEA R0, R5, R0, 0x2 ;  /* 0x0000000005007211 */ /* 0x000fc600078e10ff */
[----:B------:R-:W-:Y:S01]  /*1b00*/  IMAD.IADD R6, R7, 0x1, R2 ;  /* 0x0000000107067824 */ /* 0x000fe200078e0202 */
[----:B------:R-:W-:Y:S01]  /*1b10*/  IADD3 R4, PT, PT, R0, 0x80, R7 ;  /* 0x0000008000047810 */ /* 0x000fe20007ffe007 */
[----:B------:R-:W-:-:S07]  /*1b20*/  IMAD.MOV R0, RZ, RZ, -R3 ;  /* 0x000000ffff007224 */ /* 0x000fce00078e0a03 */
.L_x_51:
[----:B-1----:R-:W-:Y:S01]  /*1b30*/  LDS R7, [R6] ;  /* 0x0000000006077984 */ /* 0x002fe20000000800 */
[----:B------:R-:W-:Y:S02]  /*1b40*/  VIADD R0, R0, 0x1 ;  /* 0x0000000100007836 */ /* 0x000fe40000000000 */
[----:B------:R-:W-:Y:S01]  /*1b50*/  IMAD.U32 R2, RZ, RZ, UR4 ;  /* 0x00000004ff027e24 */ /* 0x000fe2000f8e00ff */
[----:B------:R-:W1:Y:S01]  /*1b60*/  LDS R8, [R4] ;  /* 0x0000000004087984 */ /* 0x000e620000000800 */
[----:B------:R-:W-:Y:S01]  /*1b70*/  IMAD.U32 R3, RZ, RZ, UR5 ;  /* 0x00000005ff037e24 */ /* 0x000fe2000f8e00ff */
[----:B------:R-:W-:Y:S01]  /*1b80*/  ISETP.NE.AND P0, PT, R0, RZ, PT ;  /* 0x000000ff0000720c */ /* 0x000fe20003f05270 */
[----:B------:R-:W-:-:S04]  /*1b90*/  IMAD.WIDE R2, R5, 0x4, R2 ;  /* 0x0000000405027825 */ /* 0x000fc800078e0202 */
[----:B-1----:R-:W-:-:S05]  /*1ba0*/  FADD R7, R7, R8 ;  /* 0x0000000807077221 */ /* 0x002fca0000000000 */
[----:B------:R1:W-:Y:S03]  /*1bb0*/  STG.E desc[UR20][R2.64], R7 ;  /* 0x0000000702007986 */ /* 0x0003e6000c101914 */
[----:B------:R-:W-:Y:S05]  /*1bc0*/  @!P0 EXIT ;  /* 0x000000000000894d */ /* 0x000fea0003800000 */
[----:B------:R-:W-:Y:S01]  /*1bd0*/  IADD3 R4, PT, PT, R4, 0x200, RZ ;  /* 0x0000020004047810 */ /* 0x000fe20007ffe0ff */
[----:B------:R-:W-:Y:S02]  /*1be0*/  VIADD R6, R6, 0x200 ;  /* 0x0000020006067836 */ /* 0x000fe40000000000 */
[----:B------:R-:W-:Y:S01]  /*1bf0*/  VIADD R5, R5, 0x80 ;  /* 0x0000008005057836 */ /* 0x000fe20000000000 */
[----:B------:R-:W-:Y:S06]  /*1c00*/  BRA `(.L_x_51) ;  /* 0xfffffffc00c87947 */ /* 0x000fec000383ffff */
.L_x_50:
[----:B------:R-:W1:Y:S02]  /*1c10*/  LDC R0, c[0x0][0x384] ;  /* 0x0000e100ff007b82 */ /* 0x000e640000000800 */
[----:B-1----:R-:W-:-:S13]  /*1c20*/  ISETP.GE.AND P0, PT, R0, 0x1, PT ;  /* 0x000000010000780c */ /* 0x002fda0003f06270 */
[----:B------:R-:W-:Y:S05]  /*1c30*/  @!P0 EXIT ;  /* 0x000000000000894d */ /* 0x000fea0003800000 */
[----:B------:R-:W1:Y:S01]  /*1c40*/  S2R R5, SR_TID.X ;  /* 0x0000000000057919 */ /* 0x000e620000002100 */
[----:B------:R-:W2:Y:S01]  /*1c50*/  LDC R3, c[0x0][0x3b0] ;  /* 0x0000ec00ff037b82 */ /* 0x000ea20000000800 */
[----:B------:R-:W3:Y:S01]  /*1c60*/  LDCU UR6, c[0x0][0x3a0] ;  /* 0x00007400ff0677ac */ /* 0x000ee20008000800 */
[----:B------:R-:W-:Y:S01]  /*1c70*/  MOV R2, 0x400 ;  /* 0x0000040000027802 */ /* 0x000fe20000000f00 */
[----:B------:R-:W4:Y:S01]  /*1c80*/  S2R R7, SR_CgaCtaId ;  /* 0x0000000000077919 */ /* 0x000f220000008800 */
[----:B------:R-:W5:Y:S03]  /*1c90*/  LDCU.64 UR4, c[0x0][0x390] ;  /* 0x00007200ff0477ac */ /* 0x000f660008000a00 */
[----:B------:R-:W-:Y:S01]  /*1ca0*/  VIADD R4, R2, 0x80 ;  /* 0x0000008002047836 */ /* 0x000fe20000000000 */
[----:B-----5:R-:W-:Y:S01]  /*1cb0*/  UIMAD.WIDE UR4, UR22, 0x4, UR4 ;  /* 0x00000004160478a5 */ /* 0x020fe2000f8e0204 */
[----:B--2---:R-:W-:-:S02]  /*1cc0*/  IMAD R2, R0, 0x200, R3 ;  /* 0x0000020000027824 */ /* 0x004fc400078e0203 */
[----:B------:R-:W-:Y:S02]  /*1cd0*/  IMAD.MOV R0, RZ, RZ, -R0 ;  /* 0x000000ffff007224 */ /* 0x000fe400078e0a00 */
[C---:B-1----:R-:W-:Y:S01]  /*1ce0*/  IMAD R2, R5.reuse, 0x4, R2 ;  /* 0x0000000405027824 */ /* 0x042fe200078e0202 */
[----:B---3--:R-:W-:Y:S02]  /*1cf0*/  LEA R6, R5, UR6, 0x2 ;  /* 0x0000000605067c11 */ /* 0x008fe4000f8e10ff */
[----:B----4-:R-:W-:-:S04]  /*1d00*/  LEA R7, R7, R4, 0x18 ;  /* 0x0000000407077211 */ /* 0x010fc800078ec0ff */
[----:B------:R-:W-:Y:S02]  /*1d10*/  IADD3 R6, PT, PT, R7, R6, RZ ;  /* 0x0000000607067210 */ /* 0x000fe40007ffe0ff */
[----:B------:R-:W-:-:S07]  /*1d20*/  IADD3 R4, PT, PT, R2, 0x80, R7 ;  /* 0x0000008002047810 */ /* 0x000fce0007ffe007 */
.L_x_52:
[----:B------:R-:W-:Y:S01]  /*1d30*/  ISETP.GE.AND P0, PT, R5, UR23, PT ;  /* 0x0000001705007c0c */ /* 0x000fe2000bf06270 */
        /* <DEDUP_REMOVED lines=14> */
        .weak           $__internal_1_$__cuda_sm20_div_u64
        .type           $__internal_1_$__cuda_sm20_div_u64,@function
        .size           $__internal_1_$__cuda_sm20_div_u64,(.L_x_57 - $__internal_1_$__cuda_sm20_div_u64)
$__internal_1_$__cuda_sm20_div_u64:
[----:B------:R-:W-:Y:S02]  /*1e20*/  IMAD.U32 R15, RZ, RZ, UR4 ;  /* 0x00000004ff0f7e24 */ /* 0x000fe4000f8e00ff */
[----:B------:R-:W-:-:S04]  /*1e30*/  IMAD.MOV.U32 R14, RZ, RZ, R5 ;  /* 0x000000ffff0e7224 */ /* 0x000fc800078e0005 */
        /* <DEDUP_REMOVED lines=9> */
[----:B------:R-:W-:Y:S01]  /*1ed0*/  IMAD.X R19, RZ, RZ, ~R13, P0 ;  /* 0x000000ffff137224 */ /* 0x000fe200000e0e0d */
[----:B------:R-:W-:-:S03]  /*1ee0*/  MOV R13, R6 ;  /* 0x00000006000d7202 */ /* 0x000fc60000000f00 */
[-C--:B------:R-:W-:Y:S02]  /*1ef0*/  IMAD R15, R7, R19.reuse, RZ ;  /* 0x00000013070f7224 */ /* 0x080fe400078e02ff */
[----:B------:R-:W-:-:S04]  /*1f00*/  IMAD.WIDE.U32 R12, P0, R6, R19, R12 ;  /* 0x00000013060c7225 */ /* 0x000fc8000780000c */
[----:B------:R-:W-:-:S04]  /*1f10*/  IMAD.HI.U32 R11, R7, R19, RZ ;  /* 0x00000013070b7227 */ /* 0x000fc800078e00ff */
[----:B------:R-:W-:-:S04]  /*1f20*/  IMAD.HI.U32 R12, P1, R7, R17, R12 ;  /* 0x00000011070c7227 */ /* 0x000fc8000782000c */
[----:B------:R-:W-:Y:S01]  /*1f30*/  IMAD.X R11, R11, 0x1, R7, P0 ;  /* 0x000000010b0b7824 */ /* 0x000fe200000e0607 */
[----:B------:R-:W-:-:S04]  /*1f40*/  IADD3 R13, P2, PT, R15, R12, RZ ;  /* 0x0000000c0f0d7210 */ /* 0x000fc80007f5e0ff */
[----:B------:R-:W-:Y:S01]  /*1f50*/  IADD3.X R11, PT, PT, RZ, RZ, R11, P2, P1 ;  /* 0x000000ffff0b7210 */ /* 0x000fe200017e240b */
[----:B------:R-:W-:-:S04]  /*1f60*/  IMAD.WIDE.U32 R6, R13, R5, RZ ;  /* 0x000000050d067225 */ /* 0x000fc800078e00ff */
[----:B------:R-:W-:Y:S01]  /*1f70*/  IMAD R12, R13, UR4, R7 ;  /* 0x000000040d0c7c24 */ /* 0x000fe2000f8e0207 */
[----:B------:R-:W-:-:S03]  /*1f80*/  IADD3 R7, P0, PT, RZ, -R6, RZ ;  /* 0x80000006ff077210 */ /* 0x000fc60007f1e0ff */
[----:B------:R-:W-:Y:S02]  /*1f90*/  IMAD R6, R11, R5, R12 ;  /* 0x000000050b067224 */ /* 0x000fe400078e020c */
[----:B------:R-:W-:-:S04]  /*1fa0*/  IMAD.HI.U32 R12, R13, R7, RZ ;  /* 0x000000070d0c7227 */ /* 0x000fc800078e00ff */
[----:B------:R-:W-:-:S04]  /*1fb0*/  IMAD.X R6, RZ, RZ, ~R6, P0 ;  /* 0x000000ffff067224 */ /* 0x000fc800000e0e06 */
        /* <DEDUP_REMOVED lines=15> */
[----:B------:R-:W-:-:S03]  /*20b0*/  IMAD.WIDE.U32 R6, R12, R5, RZ ;  /* 0x000000050c067225 */ /* 0x000fc600078e00ff */
[----:B------:R-:W-:Y:S01]  /*20c0*/  IADD3.X R14, PT, PT, RZ, R11, RZ, P1, !PT ;  /* 0x0000000bff0e7210 */ /* 0x000fe20000ffe4ff */
[----:B------:R-:W-:Y:S01]  /*20d0*/  IMAD R7, R12, UR4, R7 ;  /* 0x000000040c077c24 */ /* 0x000fe2000f8e0207 */
[----:B------:R-:W-:Y:S02]  /*20e0*/  IADD3 R16, P1, PT, -R6, R9, RZ ;  /* 0x0000000906107210 */ /* 0x000fe40007f3e1ff */
[----:B------:R-:W-:Y:S01]  /*20f0*/  IADD3 R9, P2, PT, R12, 0x1, RZ ;  /* 0x000000010c097810 */ /* 0x000fe20007f5e0ff */
[-C--:B------:R-:W-:Y:S01]  /*2100*/  IMAD R7, R14, R5.reuse, R7 ;  /* 0x000000050e077224 */ /* 0x080fe200078e0207 */
[----:B------:R-:W-:-:S03]  /*2110*/  ISETP.GE.U32.AND P0, PT, R16, R5, PT ;  /* 0x000000051000720c */ /* 0x000fc60003f06070 */
[----:B------:R-:W-:Y:S01]  /*2120*/  IMAD.X R11, R10, 0x1, ~R7, P1 ;  /* 0x000000010a0b7824 */ /* 0x000fe200008e0e07 */
[----:B------:R-:W-:Y:S01]  /*2130*/  IADD3 R6, P1, PT, -R5, R16, RZ ;  /* 0x0000001005067210 */ /* 0x000fe20007f3e1ff */
[----:B------:R-:W-:-:S03]  /*2140*/  IMAD.X R7, RZ, RZ, R14, P2 ;  /* 0x000000ffff077224 */ /* 0x000fc600010e060e */
[C---:B------:R-:W-:Y:S02]  /*2150*/  ISETP.GE.U32.AND.EX P0, PT, R11.reuse, UR4, PT, P0 ;  /* 0x000000040b007c0c */ /* 0x040fe4000bf06100 */
[----:B------:R-:W-:Y:S02]  /*2160*/  IADD3.X R10, PT, PT, R11, ~UR4, RZ, P1, !PT ;  /* 0x800000040b0a7c10 */ /* 0x000fe40008ffe4ff */
[----:B------:R-:W-:Y:S02]  /*2170*/  SEL R6, R6, R16, P0 ;  /* 0x0000001006067207 */ /* 0x000fe40000000000 */
[----:B------:R-:W-:Y:S02]  /*2180*/  SEL R9, R9, R12, P0 ;  /* 0x0000000c09097207 */ /* 0x000fe40000000000 */
[----:B------:R-:W-:Y:S02]  /*2190*/  SEL R10, R10, R11, P0 ;  /* 0x0000000b0a0a7207 */ /* 0x000fe40000000000 */
[----:B------:R-:W-:-:S02]  /*21a0*/  SEL R14, R7, R14, P0 ;  /* 0x0000000e070e7207 */ /* 0x000fc40000000000 */
[----:B------:R-:W-:Y:S02]  /*21b0*/  ISETP.GE.U32.AND P0, PT, R6, R5, PT ;  /* 0x000000050600720c */ /* 0x000fe40003f06070 */
[----:B------:R-:W-:Y:S02]  /*21c0*/  IADD3 R6, P2, PT, R9, 0x1, RZ ;  /* 0x0000000109067810 */ /* 0x000fe40007f5e0ff */
[----:B------:R-:W-:Y:S02]  /*21d0*/  ISETP.GE.U32.AND.EX P0, PT, R10, UR4, PT, P0 ;  /* 0x000000040a007c0c */ /* 0x000fe4000bf06100 */
[----:B------:R-:W-:Y:S01]  /*21e0*/  ISETP.NE.U32.AND P1, PT, R5, RZ, PT ;  /* 0x000000ff0500720c */ /* 0x000fe20003f25070 */
[----:B------:R-:W-:Y:S01]  /*21f0*/  IMAD.X R7, RZ, RZ, R14, P2 ;  /* 0x000000ffff077224 */ /* 0x000fe200010e060e */
[----:B------:R-:W-:Y:S01]  /*2200*/  SEL R6, R6, R9, P0 ;  /* 0x0000000906067207 */ /* 0x000fe20000000000 */
[----:B------:R-:W-:Y:S01]  /*2210*/  IMAD.MOV.U32 R9, RZ, RZ, 0x0 ;  /* 0x00000000ff097424 */ /* 0x000fe200078e00ff */
[----:B------:R-:W-:-:S02]  /*2220*/  ISETP.NE.AND.EX P1, PT, RZ, UR4, PT, P1 ;  /* 0x00000004ff007c0c */ /* 0x000fc4000bf25310 */
[----:B------:R-:W-:Y:S02]  /*2230*/  SEL R7, R7, R14, P0 ;  /* 0x0000000e07077207 */ /* 0x000fe40000000000 */
[----:B------:R-:W-:Y:S02]  /*2240*/  SEL R6, R6, 0xffffffff, P1 ;  /* 0xffffffff06067807 */ /* 0x000fe40000800000 */
[----:B------:R-:W-:Y:S01]  /*2250*/  SEL R7, R7, 0xffffffff, P1 ;  /* 0xffffffff07077807 */ /* 0x000fe20000800000 */
[----:B------:R-:W-:Y:S06]  /*2260*/  RET.REL.NODEC R8 `(_ZN3cub18CUB_300001_SM_10006detail9transform16transform_kernelINS2_10policy_hubILb0EN4cuda3std3__45tupleIJN6thrust24THRUST_300001_SM_1000_NS6detail15normal_iteratorINSA_10device_ptrIKfEEEENSC_INSD_IfEEEEEEEE10policy1000EiNS7_4plusIfEESI_JPSE_PfEEEvT0_iT1_T2_DpNS2_10kernel_argIT3_EE) ;  /* 0xffffffdc08647950 */ /* 0x000fec0003c3ffff */
.L_x_53:
        /* <DEDUP_REMOVED lines=9> */
.L_x_57:


//--------------------- .text._ZN3cub18CUB_300001_SM_10006detail11EmptyKernelIvEEvv --------------------------
	.section	.text._ZN3cub18CUB_300001_SM_10006detail11EmptyKernelIvEEvv,"ax",@progbits
	.align	128
        .global         _ZN3cub18CUB_300001_SM_10006detail11EmptyKernelIvEEvv
        .type           _ZN3cub18CUB_300001_SM_10006detail11EmptyKernelIvEEvv,@function
        .size           _ZN3cub18CUB_300001_SM_10006detail11EmptyKernelIvEEvv,(.L_x_60 - _ZN3cub18CUB_300001_SM_10006detail11EmptyKernelIvEEvv)
        .other          _ZN3cub18CUB_300001_SM_10006detail11EmptyKernelIvEEvv,@"STO_CUDA_ENTRY STV_DEFAULT"
_ZN3cub18CUB_300001_SM_10006detail11EmptyKernelIvEEvv:
.text._ZN3cub18CUB_300001_SM_10006detail11EmptyKernelIvEEvv:
[----:B------:R-:W-:Y:S01]  /*0000*/  LDC R1, c[0x0][0x37c] ;  /* 0x0000df00ff017b82 */ /* 0x000fe20000000800 */
[----:B------:R-:W-:Y:S05]  /*0010*/  EXIT ;  /* 0x000000000000794d */ /* 0x000fea0003800000 */
.L_x_54:
        /* <DEDUP_REMOVED lines=14> */
.L_x_60:


//--------------------- .text._Z14compadd_kernelPfS_i --------------------------
	.section	.text._Z14compadd_kernelPfS_i,"ax",@progbits
	.align	128
        .global         _Z14compadd_kernelPfS_i
        .type           _Z14compadd_kernelPfS_i,@function
        .size           _Z14compadd_kernelPfS_i,(.L_x_61 - _Z14compadd_kernelPfS_i)
        .other          _Z14compadd_kernelPfS_i,@"STO_CUDA_ENTRY STV_DEFAULT"
_Z14compadd_kernelPfS_i:
.text._Z14compadd_kernelPfS_i:
[----:B------:R-:W-:Y:S01]  /*0000*/  LDC R1, c[0x0][0x37c] ;  /* 0x0000df00ff017b82 */ /* 0x000fe20000000800 */
[----:B------:R-:W0:Y:S07]  /*0010*/  S2R R3, SR_TID.X ;  /* 0x0000000000037919 */ /* 0x000e2e0000002100 */
[----:B------:R-:W0:Y:S01]  /*0020*/  LDC R0, c[0x0][0x360] ;  /* 0x0000d800ff007b82 */ /* 0x000e220000000800 */
[----:B------:R-:W1:Y:S01]  /*0030*/  S2R R5, SR_TID.Y ;  /* 0x0000000000057919 */ /* 0x000e620000002200 */
[----:B------:R-:W2:Y:S06]  /*0040*/  S2R R7, SR_CTAID.Z ;  /* 0x0000000000077919 */ /* 0x000eac0000002700 */
[----:B------:R-:W0:Y:S08]  /*0050*/  S2UR UR4, SR_CTAID.X ;  /* 0x00000000000479c3 */ /* 0x000e300000002500 */
[----:B------:R-:W1:Y:S08]  /*0060*/  S2UR UR5, SR_CTAID.Y ;  /* 0x00000000000579c3 */ /* 0x000e700000002600 */
[----:B------:R-:W1:Y:S01]  /*0070*/  LDC R6, c[0x0][0x364] ;  /* 0x0000d900ff067b82 */ /* 0x000e620000000800 */
[----:B0-----:R-:W-:-:S05]  /*0080*/  IMAD R0, R0, UR4, R3 ;  /* 0x0000000400007c24 */ /* 0x001fca000f8e0203 */
[----:B------:R-:W-:Y:S01]  /*0090*/  ISETP.GT.AND P0, PT, R0, 0x17f, PT ;  /* 0x0000017f0000780c */ /* 0x000fe20003f04270 */
[----:B-1----:R-:W-:-:S05]  /*00a0*/  IMAD R6, R6, UR5, R5 ;  /* 0x0000000506067c24 */ /* 0x002fca000f8e0205 */
[----:B--2---:R-:W-:-:S04]  /*00b0*/  VIMNMX.U32 R2, PT, PT, R6, R7, !PT ;  /* 0x0000000706027248 */ /* 0x004fc80007fe0000 */
[----:B------:R-:W-:-:S13]  /*00c0*/  ISETP.GT.U32.OR P0, PT, R2, 0x17f, P0 ;  /* 0x0000017f0200780c */ /* 0x000fda0000704470 */
[----:B------:R-:W-:Y:S05]  /*00d0*/  @P0 EXIT ;  /* 0x000000000000094d */ /* 0x000fea0003800000 */
[----:B------:R-:W0:Y:S01]  /*00e0*/  LDC.64 R2, c[0x0][0x388] ;  /* 0x0000e200ff027b82 */ /* 0x000e220000000a00 */
[----:B------:R-:W1:Y:S01]  /*00f0*/  LDCU.64 UR4, c[0x0][0x358] ;  /* 0x00006b00ff0477ac */ /* 0x000e620008000a00 */
[----:B------:R-:W-:-:S04]  /*0100*/  IMAD R7, R7, 0x24000, R0 ;  /* 0x0002400007077824 */ /* 0x000fc800078e0200 */
[----:B------:R-:W-:Y:S02]  /*0110*/  IMAD R7, R6, 0x180, R7 ;  /* 0x0000018006077824 */ /* 0x000fe400078e0207 */
[----:B------:R-:W2:Y:S02]  /*0120*/  LDC.64 R4, c[0x0][0x380] ;  /* 0x0000e000ff047b82 */ /* 0x000ea40000000a00 */
[----:B0-----:R-:W-:-:S06]  /*0130*/  IMAD.WIDE R2, R7, 0x4, R2 ;  /* 0x0000000407027825 */ /* 0x001fcc00078e0202 */
[----:B-1----:R-:W3:Y:S01]  /*0140*/  LDG.E.CONSTANT R2, desc[UR4][R2.64] ;  /* 0x0000000402027981 */ /* 0x002ee2000c1e9900 */
[----:B--2---:R-:W-:-:S05]  /*0150*/  IMAD.WIDE R4, R7, 0x4, R4 ;  /* 0x0000000407047825 */ /* 0x004fca00078e0204 */
[----:B------:R-:W3:Y:S02]  /*0160*/  LDG.E R7, desc[UR4][R4.64] ;  /* 0x0000000404077981 */ /* 0x000ee4000c1e1900 */
[----:B---3--:R-:W-:-:S05]  /*0170*/  FADD R7, R2, R7 ;  /* 0x0000000702077221 */ /* 0x008fca0000000000 */
[----:B------:R-:W-:Y:S01]  /*0180*/  STG.E desc[UR4][R4.64], R7 ;  /* 0x0000000704007986 */ /* 0x000fe2000c101904 */
[----:B------:R-:W-:Y:S05]  /*0190*/  EXIT ;  /* 0x000000000000794d */ /* 0x000fea0003800000 */
.L_x_55:
        /* <DEDUP_REMOVED lines=14> */
.L_x_61:


//--------------------- .nv.shared._ZN3cub18CUB_300001_SM_10006detail9transform16transform_kernelINS2_10policy_hubILb0EN4cuda3std3__45tupleIJN6thrust24THRUST_300001_SM_1000_NS6detail15normal_iteratorINSA_10device_ptrIKfEEEENSC_INSD_IfEEEEEEEE10policy1000ElNS7_4plusIfEESI_JPSE_PfEEEvT0_iT1_T2_DpNS2_10kernel_argIT3_EE --------------------------
	.section	.nv.shared._ZN3cub18CUB_300001_SM_10006detail9transform16transform_kernelINS2_10policy_hubILb0EN4cuda3std3__45tupleIJN6thrust24THRUST_300001_SM_1000_NS6detail15normal_iteratorINSA_10device_ptrIKfEEEENSC_INSD_IfEEEEEEEE10policy1000ElNS7_4plusIfEESI_JPSE_PfEEEvT0_iT1_T2_DpNS2_10kernel_argIT3_EE,"aw",@nobits
	.sectionflags	@""
	.align	128
.nv.shared._ZN3cub18CUB_300001_SM_10006detail9transform16transform_kernelINS2_10policy_hubILb0EN4cuda3std3__45tupleIJN6thrust24THRUST_300001_SM_1000_NS6detail15normal_iteratorINSA_10device_ptrIKfEEEENSC_INSD_IfEEEEEEEE10policy1000ElNS7_4plusIfEESI_JPSE_PfEEEvT0_iT1_T2_DpNS2_10kernel_argIT3_EE:
	.zero		1152


//--------------------- .nv.shared.reserved.0     --------------------------
	.section	.nv.shared.reserved.0,"aw",@nobits
	.weak		__nv_reservedSMEM_offset_0_alias
	.size		__nv_reservedSMEM_offset_0_alias, 0, 64
	.other		__nv_reservedSMEM_offset_0_alias,@"STO_CUDA_RESERVED_SHARED STV_DEFAULT"
__nv_reservedSMEM_offset_0_alias:
	.zero		0
	.zero		64


//--------------------- .nv.global                --------------------------
	.section	.nv.global,"aw",@nobits
.nv.global:
	.type		_ZN34_INTERNAL_8babac42_4_k_cu_328fda246thrust24THRUST_300001_SM_1000_NS3seqE,@object
	.size		_ZN34_INTERNAL_8babac42_4_k_cu_328fda246thrust24THRUST_300001_SM_1000_NS3seqE,(_ZN34_INTERNAL_8babac42_4_k_cu_328fda244cuda3std3__48in_placeE - _ZN34_INTERNAL_8babac42_4_k_cu_328fda246thrust24THRUST_300001_SM_1000_NS3seqE)
_ZN34_INTERNAL_8babac42_4_k_cu_328fda246thrust24THRUST_300001_SM_1000_NS3seqE:
	.zero		1
	.type		_ZN34_INTERNAL_8babac42_4_k_cu_328fda244cuda3std3__48in_placeE,@object
	.size		_ZN34_INTERNAL_8babac42_4_k_cu_328fda244cuda3std3__48in_placeE,(_ZN34_INTERNAL_8babac42_4_k_cu_328fda244cuda3std6ranges3__45__cpo4sizeE - _ZN34_INTERNAL_8babac42_4_k_cu_328fda244cuda3std3__48in_placeE)
_ZN34_INTERNAL_8babac42_4_k_cu_328fda244cuda3std3__48in_placeE:
	.zero		1
	.type		_ZN34_INTERNAL_8babac42_4_k_cu_328fda244cuda3std6ranges3__45__cpo4sizeE,@object
	.size		_ZN34_INTERNAL_8babac42_4_k_cu_328fda244cuda3std6ranges3__45__cpo4sizeE,(_ZN34_INTERNAL_8babac42_4_k_cu_328fda246thrust24THRUST_300001_SM_1000_NS12placeholders2_3E - _ZN34_INTERNAL_8babac42_4_k_cu_328fda244cuda3std6ranges3__45__cpo4sizeE)
_ZN34_INTERNAL_8babac42_4_k_cu_328fda244cuda3std6ranges3__45__cpo4sizeE:
	.zero		1
	.type		_ZN34_INTERNAL_8babac42_4_k_cu_328fda246thrust24THRUST_300001_SM_1000_NS12placeholders2_3E,@object
	.size		_ZN34_INTERNAL_8babac42_4_k_cu_328fda246thrust24THRUST_300001_SM_1000_NS12placeholders2_3E,(_ZN34_INTERNAL_8babac42_4_k_cu_328fda244cuda3std3__45__cpo6cbeginE - _ZN34_INTERNAL_8babac42_4_k_cu_328fda246thrust24THRUST_300001_SM_1000_NS12placeholders2_3E)
_ZN34_INTERNAL_8babac42_4_k_cu_328fda246thrust24THRUST_300001_SM_1000_NS12placeholders2_3E:
	.zero		1
	.type		_ZN34_INTERNAL_8babac42_4_k_cu_328fda244cuda3std3__45__cpo6cbeginE,@object
	.size		_ZN34_INTERNAL_8babac42_4_k_cu_328fda244cuda3std3__45__cpo6cbeginE,(_ZN34_INTERNAL_8babac42_4_k_cu_328fda244cuda3std6ranges3__45__cpo6cbeginE - _ZN34_INTERNAL_8babac42_4_k_cu_328fda244cuda3std3__45__cpo6cbeginE)
_ZN34_INTERNAL_8babac42_4_k_cu_328fda244cuda3std3__45__cpo6cbeginE:
	.zero		1
	.type		_ZN34_INTERNAL_8babac42_4_k_cu_328fda244cuda3std6ranges3__45__cpo6cbeginE,@object
	.size		_ZN34_INTERNAL_8babac42_4_k_cu_328fda244cuda3std6ranges3__45__cpo6cbeginE,(_ZN34_INTERNAL_8babac42_4_k_cu_328fda246thrust24THRUST_300001_SM_1000_NS12placeholders2_7E - _ZN34_INTERNAL_8babac42_4_k_cu_328fda244cuda3std6ranges3__45__cpo6cbeginE)
_ZN34_INTERNAL_8babac42_4_k_cu_328fda244cuda3std6ranges3__45__cpo6cbeginE:
	.zero		1
	.type		_ZN34_INTERNAL_8babac42_4_k_cu_328fda246thrust24THRUST_300001_SM_1000_NS12placeholders2_7E,@object
	.size		_ZN34_INTERNAL_8babac42_4_k_cu_328fda246thrust24THRUST_300001_SM_1000_NS12placeholders2_7E,(_ZN34_INTERNAL_8babac42_4_k_cu_328fda244cuda3std3__45__cpo7crbeginE - _ZN34_INTERNAL_8babac42_4_k_cu_328fda246thrust24THRUST_300001_SM_1000_NS12placeholders2_7E)
_ZN34_INTERNAL_8babac42_4_k_cu_328fda246thrust24THRUST_300001_SM_1000_NS12placeholders2_7E:
	.zero		1
	.type		_ZN34_INTERNAL_8babac42_4_k_cu_328fda244cuda3std3__45__cpo7crbeginE,@object
	.size		_ZN34_INTERNAL_8babac42_4_k_cu_328fda244cuda3std3__45__cpo7crbeginE,(_ZN34_INTERNAL_8babac42_4_k_cu_328fda244cuda3std6ranges3__45__cpo4nextE - _ZN34_INTERNAL_8babac42_4_k_cu_328fda244cuda3std3__45__cpo7crbeginE)
_ZN34_INTERNAL_8babac42_4_k_cu_328fda244cuda3std3__45__cpo7crbeginE:
	.zero		1
	.type		_ZN34_INTERNAL_8babac42_4_k_cu_328fda244cuda3std6ranges3__45__cpo4nextE,@object
	.size		_ZN34_INTERNAL_8babac42_4_k_cu_328fda244cuda3std6ranges3__45__cpo4nextE,(_ZN34_INTERNAL_8babac42_4_k_cu_328fda244cuda3std6ranges3__45__cpo4swapE - _ZN34_INTERNAL_8babac42_4_k_cu_328fda244cuda3std6ranges3__45__cpo4nextE)
_ZN34_INTERNAL_8babac42_4_k_cu_328fda244cuda3std6ranges3__45__cpo4nextE:
	.zero		1
	.type		_ZN34_INTERNAL_8babac42_4_k_cu_328fda244cuda3std6ranges3__45__cpo4swapE,@object
	.size		_ZN34_INTERNAL_8babac42_4_k_cu_328fda244cuda3std6ranges3__45__cpo4swapE,(_ZN34_INTERNAL_8babac42_4_k_cu_328fda246thrust24THRUST_300001_SM_1000_NS8cuda_cub10par_nosyncE - _ZN34_INTERNAL_8babac42_4_k_cu_328fda244cuda3std6ranges3__45__cpo4swapE)
_ZN34_INTERNAL_8babac42_4_k_cu_328fda244cuda3std6ranges3__45__cpo4swapE:
	.zero		1
	.type		_ZN34_INTERNAL_8babac42_4_k_cu_328fda246thrust24THRUST_300001_SM_1000_NS8cuda_cub10par_nosyncE,@object
	.size		_ZN34_INTERNAL_8babac42_4_k_cu_328fda246thrust24THRUST_300001_SM_1000_NS8cuda_cub10par_nosyncE,(_ZN34_INTERNAL_8babac42_4_k_cu_328fda246thrust24THRUST_300001_SM_1000_NS12placeholders2_9E - _ZN34_INTERNAL_8babac42_4_k_cu_328fda246thrust24THRUST_300001_SM_1000_NS8cuda_cub10par_nosyncE)
_ZN34_INTERNAL_8babac42_4_k_cu_328fda246thrust24THRUST_300001_SM_1000_NS8cuda_cub10par_nosyncE:
	.zero		1
	.type		_ZN34_INTERNAL_8babac42_4_k_cu_328fda246thrust24THRUST_300001_SM_1000_NS12placeholders2_9E,@object
	.size		_ZN34_INTERNAL_8babac42_4_k_cu_328fda246thrust24THRUST_300001_SM_1000_NS12placeholders2_9E,(_ZN34_INTERNAL_8babac42_4_k_cu_328fda244cuda3std3__436_GLOBAL__N__8babac42_4_k_cu_328fda246ignoreE - _ZN34_INTERNAL_8babac42_4_k_cu_328fda246thrust24THRUST_300001_SM_1000_NS12placeholders2_9E)
_ZN34_INTERNAL_8babac42_4_k_cu_328fda246thrust24THRUST_300001_SM_1000_NS12placeholders2_9E:
	.zero		1
	.type		_ZN34_INTERNAL_8babac42_4_k_cu_328fda244cuda3std3__436_GLOBAL__N__8babac42_4_k_cu_328fda246ignoreE,@object
	.size		_ZN34_INTERNAL_8babac42_4_k_cu_328fda244cuda3std3__436_GLOBAL__N__8babac42_4_k_cu_328fda246ignoreE,(_ZN34_INTERNAL_8babac42_4_k_cu_328fda244cuda3std6ranges3__45__cpo4dataE - _ZN34_INTERNAL_8babac42_4_k_cu_328fda244cuda3std3__436_GLOBAL__N__8babac42_4_k_cu_328fda246ignoreE)
_ZN34_INTERNAL_8babac42_4_k_cu_328fda244cuda3std3__436_GLOBAL__N__8babac42_4_k_cu_328fda246ignoreE:
	.zero		1
	.type		_ZN34_INTERNAL_8babac42_4_k_cu_328fda244cuda3std6ranges3__45__cpo4dataE,@object
	.size		_ZN34_INTERNAL_8babac42_4_k_cu_328fda244cuda3std6ranges3__45__cpo4dataE,(_ZN34_INTERNAL_8babac42_4_k_cu_328fda246thrust24THRUST_300001_SM_1000_NS12placeholders2_1E - _ZN34_INTERNAL_8babac42_4_k_cu_328fda244cuda3std6ranges3__45__cpo4dataE)
_ZN34_INTERNAL_8babac42_4_k_cu_328fda244cuda3std6ranges3__45__cpo4dataE:
	.zero		1
	.type		_ZN34_INTERNAL_8babac42_4_k_cu_328fda246thrust24THRUST_300001_SM_1000_NS12placeholders2_1E,@object
	.size		_ZN34_INTERNAL_8babac42_4_k_cu_328fda246thrust24THRUST_300001_SM_1000_NS12placeholders2_1E,(_ZN34_INTERNAL_8babac42_4_k_cu_328fda244cuda3std3__45__cpo5beginE - _ZN34_INTERNAL_8babac42_4_k_cu_328fda246thrust24THRUST_300001_SM_1000_NS12placeholders2_1E)
_ZN34_INTERNAL_8babac42_4_k_cu_328fda246thrust24THRUST_300001_SM_1000_NS12placeholders2_1E:
	.zero		1
	.type		_ZN34_INTERNAL_8babac42_4_k_cu_328fda244cuda3std3__45__cpo5beginE,@object
	.size		_ZN34_INTERNAL_8babac42_4_k_cu_328fda244cuda3std3__45__cpo5beginE,(_ZN34_INTERNAL_8babac42_4_k_cu_328fda244cuda3std6ranges3__45__cpo5beginE - _ZN34_INTERNAL_8babac42_4_k_cu_328fda244cuda3std3__45__cpo5beginE)
_ZN34_INTERNAL_8babac42_4_k_cu_328fda244cuda3std3__45__cpo5beginE:
	.zero		1
	.type		_ZN34_INTERNAL_8babac42_4_k_cu_328fda244cuda3std6ranges3__45__cpo5beginE,@object
	.size		_ZN34_INTERNAL_8babac42_4_k_cu_328fda244cuda3std6ranges3__45__cpo5beginE,(_ZN34_INTERNAL_8babac42_4_k_cu_328fda246thrust24THRUST_300001_SM_1000_NS12placeholders2_5E - _ZN34_INTERNAL_8babac42_4_k_cu_328fda244cuda3std6ranges3__45__cpo5beginE)
_ZN34_INTERNAL_8babac42_4_k_cu_328fda244cuda3std6ranges3__45__cpo5beginE:
	.zero		1
	.type		_ZN34_INTERNAL_8babac42_4_k_cu_328fda246thrust24THRUST_300001_SM_1000_NS12placeholders2_5E,@object
	.size		_ZN34_INTERNAL_8babac42_4_k_cu_328fda246thrust24THRUST_300001_SM_1000_NS12placeholders2_5E,(_ZN34_INTERNAL_8babac42_4_k_cu_328fda244cuda3std3__45__cpo6rbeginE - _ZN34_INTERNAL_8babac42_4_k_cu_328fda246thrust24THRUST_300001_SM_1000_NS12placeholders2_5E)
_ZN34_INTERNAL_8babac42_4_k_cu_328fda246thrust24THRUST_300001_SM_1000_NS12placeholders2_5E:
	.zero		1
	.type		_ZN34_INTERNAL_8babac42_4_k_cu_328fda244cuda3std3__45__cpo6rbeginE,@object
	.size		_ZN34_INTERNAL_8babac42_4_k_cu_328fda244cuda3std3__45__cpo6rbeginE,(_ZN34_INTERNAL_8babac42_4_k_cu_328fda244cuda3std6ranges3__45__cpo7advanceE - _ZN34_INTERNAL_8babac42_4_k_cu_328fda244cuda3std3__45__cpo6rbeginE)
_ZN34_INTERNAL_8babac42_4_k_cu_328fda244cuda3std3__45__cpo6rbeginE:
	.zero		1
	.type		_ZN34_INTERNAL_8babac42_4_k_cu_328fda244cuda3std6ranges3__45__cpo7advanceE,@object
	.size		_ZN34_INTERNAL_8babac42_4_k_cu_328fda244cuda3std6ranges3__45__cpo7advanceE,(_ZN34_INTERNAL_8babac42_4_k_cu_328fda244cuda3std3__47nulloptE - _ZN34_INTERNAL_8babac42_4_k_cu_328fda244cuda3std6ranges3__45__cpo7advanceE)
_ZN34_INTERNAL_8babac42_4_k_cu_328fda244cuda3std6ranges3__45__cpo7advanceE:
	.zero		1
	.type		_ZN34_INTERNAL_8babac42_4_k_cu_328fda244cuda3std3__47nulloptE,@object
	.size		_ZN34_INTERNAL_8babac42_4_k_cu_328fda244cuda3std3__47nulloptE,(_ZN34_INTERNAL_8babac42_4_k_cu_328fda244cuda3std6ranges3__45__cpo8distanceE - _ZN34_INTERNAL_8babac42_4_k_cu_328fda244cuda3std3__47nulloptE)
_ZN34_INTERNAL_8babac42_4_k_cu_328fda244cuda3std3__47nulloptE:
	.zero		1
	.type		_ZN34_INTERNAL_8babac42_4_k_cu_328fda244cuda3std6ranges3__45__cpo8distanceE,@object
	.size		_ZN34_INTERNAL_8babac42_4_k_cu_328fda244cuda3std6ranges3__45__cpo8distanceE,(_ZN34_INTERNAL_8babac42_4_k_cu_328fda246thrust24THRUST_300001_SM_1000_NS12placeholders3_10E - _ZN34_INTERNAL_8babac42_4_k_cu_328fda244cuda3std6ranges3__45__cpo8distanceE)
_ZN34_INTERNAL_8babac42_4_k_cu_328fda244cuda3std6ranges3__45__cpo8distanceE:
	.zero		1
	.type		_ZN34_INTERNAL_8babac42_4_k_cu_328fda246thrust24THRUST_300001_SM_1000_NS12placeholders3_10E,@object
	.size		_ZN34_INTERNAL_8babac42_4_k_cu_328fda246thrust24THRUST_300001_SM_1000_NS12placeholders3_10E,(_ZN34_INTERNAL_8babac42_4_k_cu_328fda244cuda3std3__419piecewise_constructE - _ZN34_INTERNAL_8babac42_4_k_cu_328fda246thrust24THRUST_300001_SM_1000_NS12placeholders3_10E)
_ZN34_INTERNAL_8babac42_4_k_cu_328fda246thrust24THRUST_300001_SM_1000_NS12placeholders3_10E:
	.zero		1
	.type		_ZN34_INTERNAL_8babac42_4_k_cu_328fda244cuda3std3__419piecewise_constructE,@object
	.size		_ZN34_INTERNAL_8babac42_4_k_cu_328fda244cuda3std3__419piecewise_constructE,(_ZN34_INTERNAL_8babac42_4_k_cu_328fda244cuda3std6ranges3__45__cpo5cdataE - _ZN34_INTERNAL_8babac42_4_k_cu_328fda244cuda3std3__419piecewise_constructE)
_ZN34_INTERNAL_8babac42_4_k_cu_328fda244cuda3std3__419piecewise_constructE:
	.zero		1
	.type		_ZN34_INTERNAL_8babac42_4_k_cu_328fda244cuda3std6ranges3__45__cpo5cdataE,@object
	.size		_ZN34_INTERNAL_8babac42_4_k_cu_328fda244cuda3std6ranges3__45__cpo5cdataE,(_ZN34_INTERNAL_8babac42_4_k_cu_328fda246thrust24THRUST_300001_SM_1000_NS12placeholders2_2E - _ZN34_INTERNAL_8babac42_4_k_cu_328fda244cuda3std6ranges3__45__cpo5cdataE)
_ZN34_INTERNAL_8babac42_4_k_cu_328fda244cuda3std6ranges3__45__cpo5cdataE:
	.zero		1
	.type		_ZN34_INTERNAL_8babac42_4_k_cu_328fda246thrust24THRUST_300001_SM_1000_NS12placeholders2_2E,@object
	.size		_ZN34_INTERNAL_8babac42_4_k_cu_328fda246thrust24THRUST_300001_SM_1000_NS12placeholders2_2E,(_ZN34_INTERNAL_8babac42_4_k_cu_328fda244cuda3std3__45__cpo3endE - _ZN34_INTERNAL_8babac42_4_k_cu_328fda246thrust24THRUST_300001_SM_1000_NS12placeholders2_2E)
_ZN34_INTERNAL_8babac42_4_k_cu_328fda246thrust24THRUST_300001_SM_1000_NS12placeholders2_2E:
	.zero		1
	.type		_ZN34_INTERNAL_8babac42_4_k_cu_328fda244cuda3std3__45__cpo3endE,@object
	.size		_ZN34_INTERNAL_8babac42_4_k_cu_328fda244cuda3std3__45__cpo3endE,(_ZN34_INTERNAL_8babac42_4_k_cu_328fda244cuda3std6ranges3__45__cpo3endE - _ZN34_INTERNAL_8babac42_4_k_cu_328fda244cuda3std3__45__cpo3endE)
_ZN34_INTERNAL_8babac42_4_k_cu_328fda244cuda3std3__45__cpo3endE:
	.zero		1
	.type		_ZN34_INTERNAL_8babac42_4_k_cu_328fda244cuda3std6ranges3__45__cpo3endE,@object
	.size		_ZN34_INTERNAL_8babac42_4_k_cu_328fda244cuda3std6ranges3__45__cpo3endE,(_ZN34_INTERNAL_8babac42_4_k_cu_328fda246thrust24THRUST_300001_SM_1000_NS12placeholders2_6E - _ZN34_INTERNAL_8babac42_4_k_cu_328fda244cuda3std6ranges3__45__cpo3endE)
_ZN34_INTERNAL_8babac42_4_k_cu_328fda244cuda3std6ranges3__45__cpo3endE:
	.zero		1
	.type		_ZN34_INTERNAL_8babac42_4_k_cu_328fda246thrust24THRUST_300001_SM_1000_NS12placeholders2_6E,@object
	.size		_ZN34_INTERNAL_8babac42_4_k_cu_328fda246thrust24THRUST_300001_SM_1000_NS12placeholders2_6E,(_ZN34_INTERNAL_8babac42_4_k_cu_328fda244cuda3std3__45__cpo4rendE - _ZN34_INTERNAL_8babac42_4_k_cu_328fda246thrust24THRUST_300001_SM_1000_NS12placeholders2_6E)
_ZN34_INTERNAL_8babac42_4_k_cu_328fda246thrust24THRUST_300001_SM_1000_NS12placeholders2_6E:
	.zero		1
	.type		_ZN34_INTERNAL_8babac42_4_k_cu_328fda244cuda3std3__45__cpo4rendE,@object
	.size		_ZN34_INTERNAL_8babac42_4_k_cu_328fda244cuda3std3__45__cpo4rendE,(_ZN34_INTERNAL_8babac42_4_k_cu_328fda244cuda3std6ranges3__45__cpo9iter_swapE - _ZN34_INTERNAL_8babac42_4_k_cu_328fda244cuda3std3__45__cpo4rendE)
_ZN34_INTERNAL_8babac42_4_k_cu_328fda244cuda3std3__45__cpo4rendE:
	.zero		1
	.type		_ZN34_INTERNAL_8babac42_4_k_cu_328fda244cuda3std6ranges3__45__cpo9iter_swapE,@object
	.size		_ZN34_INTERNAL_8babac42_4_k_cu_328fda244cuda3std6ranges3__45__cpo9iter_swapE,(_ZN34_INTERNAL_8babac42_4_k_cu_328fda244cuda3std3__48unexpectE - _ZN34_INTERNAL_8babac42_4_k_cu_328fda244cuda3std6ranges3__45__cpo9iter_swapE)
_ZN34_INTERNAL_8babac42_4_k_cu_328fda244cuda3std6ranges3__45__cpo9iter_swapE:
	.zero		1
	.type		_ZN34_INTERNAL_8babac42_4_k_cu_328fda244cuda3std3__48unexpectE,@object
	.size		_ZN34_INTERNAL_8babac42_4_k_cu_328fda244cuda3std3__48unexpectE,(_ZN34_INTERNAL_8babac42_4_k_cu_328fda246thrust24THRUST_300001_SM_1000_NS8cuda_cub3parE - _ZN34_INTERNAL_8babac42_4_k_cu_328fda244cuda3std3__48unexpectE)
_ZN34_INTERNAL_8babac42_4_k_cu_328fda244cuda3std3__48unexpectE:
	.zero		1
	.type		_ZN34_INTERNAL_8babac42_4_k_cu_328fda246thrust24THRUST_300001_SM_1000_NS8cuda_cub3parE,@object
	.size		_ZN34_INTERNAL_8babac42_4_k_cu_328fda246thrust24THRUST_300001_SM_1000_NS8cuda_cub3parE,(_ZN34_INTERNAL_8babac42_4_k_cu_328fda246thrust24THRUST_300001_SM_1000_NS12placeholders2_4E - _ZN34_INTERNAL_8babac42_4_k_cu_328fda246thrust24THRUST_300001_SM_1000_NS8cuda_cub3parE)
_ZN34_INTERNAL_8babac42_4_k_cu_328fda246thrust24THRUST_300001_SM_1000_NS8cuda_cub3parE:
	.zero		1
	.type		_ZN34_INTERNAL_8babac42_4_k_cu_328fda246thrust24THRUST_300001_SM_1000_NS12placeholders2_4E,@object
	.size		_ZN34_INTERNAL_8babac42_4_k_cu_328fda246thrust24THRUST_300001_SM_1000_NS12placeholders2_4E,(_ZN34_INTERNAL_8babac42_4_k_cu_328fda244cuda3std3__45__cpo4cendE - _ZN34_INTERNAL_8babac42_4_k_cu_328fda246thrust24THRUST_300001_SM_1000_NS12placeholders2_4E)
_ZN34_INTERNAL_8babac42_4_k_cu_328fda246thrust24THRUST_300001_SM_1000_NS12placeholders2_4E:
	.zero		1
	.type		_ZN34_INTERNAL_8babac42_4_k_cu_328fda244cuda3std3__45__cpo4cendE,@object
	.size		_ZN34_INTERNAL_8babac42_4_k_cu_328fda244cuda3std3__45__cpo4cendE,(_ZN34_INTERNAL_8babac42_4_k_cu_328fda244cuda3std6ranges3__45__cpo4cendE - _ZN34_INTERNAL_8babac42_4_k_cu_328fda244cuda3std3__45__cpo4cendE)
_ZN34_INTERNAL_8babac42_4_k_cu_328fda244cuda3std3__45__cpo4cendE:
	.zero		1
	.type		_ZN34_INTERNAL_8babac42_4_k_cu_328fda244cuda3std6ranges3__45__cpo4cendE,@object
	.size		_ZN34_INTERNAL_8babac42_4_k_cu_328fda244cuda3std6ranges3__45__cpo4cendE,(_ZN34_INTERNAL_8babac42_4_k_cu_328fda244cuda3std3__420unreachable_sentinelE - _ZN34_INTERNAL_8babac42_4_k_cu_328fda244cuda3std6ranges3__45__cpo4cendE)
_ZN34_INTERNAL_8babac42_4_k_cu_328fda244cuda3std6ranges3__45__cpo4cendE:
	.zero		1
	.type		_ZN34_INTERNAL_8babac42_4_k_cu_328fda244cuda3std3__420unreachable_sentinelE,@object
	.size		_ZN34_INTERNAL_8babac42_4_k_cu_328fda244cuda3std3__420unreachable_sentinelE,(_ZN34_INTERNAL_8babac42_4_k_cu_328fda244cuda3std6ranges3__45__cpo5ssizeE - _ZN34_INTERNAL_8babac42_4_k_cu_328fda244cuda3std3__420unreachable_sentinelE)
_ZN34_INTERNAL_8babac42_4_k_cu_328fda244cuda3std3__420unreachable_sentinelE:
	.zero		1
	.type		_ZN34_INTERNAL_8babac42_4_k_cu_328fda244cuda3std6ranges3__45__cpo5ssizeE,@object
	.size		_ZN34_INTERNAL_8babac42_4_k_cu_328fda244cuda3std6ranges3__45__cpo5ssizeE,(_ZN34_INTERNAL_8babac42_4_k_cu_328fda246thrust24THRUST_300001_SM_1000_NS12placeholders2_8E - _ZN34_INTERNAL_8babac42_4_k_cu_328fda244cuda3std6ranges3__45__cpo5ssizeE)
_ZN34_INTERNAL_8babac42_4_k_cu_328fda244cuda3std6ranges3__45__cpo5ssizeE:
	.zero		1
	.type		_ZN34_INTERNAL_8babac42_4_k_cu_328fda246thrust24THRUST_300001_SM_1000_NS12placeholders2_8E,@object
	.size		_ZN34_INTERNAL_8babac42_4_k_cu_328fda246thrust24THRUST_300001_SM_1000_NS12placeholders2_8E,(_ZN34_INTERNAL_8babac42_4_k_cu_328fda244cuda3std3__45__cpo5crendE - _ZN34_INTERNAL_8babac42_4_k_cu_328fda246thrust24THRUST_300001_SM_1000_NS12placeholders2_8E)
_ZN34_INTERNAL_8babac42_4_k_cu_328fda246thrust24THRUST_300001_SM_1000_NS12placeholders2_8E:
	.zero		1
	.type		_ZN34_INTERNAL_8babac42_4_k_cu_328fda244cuda3std3__45__cpo5crendE,@object
	.size		_ZN34_INTERNAL_8babac42_4_k_cu_328fda244cuda3std3__45__cpo5crendE,(_ZN34_INTERNAL_8babac42_4_k_cu_328fda244cuda3std6ranges3__45__cpo4prevE - _ZN34_INTERNAL_8babac42_4_k_cu_328fda244cuda3std3__45__cpo5crendE)
_ZN34_INTERNAL_8babac42_4_k_cu_328fda244cuda3std3__45__cpo5crendE:
	.zero		1
	.type		_ZN34_INTERNAL_8babac42_4_k_cu_328fda244cuda3std6ranges3__45__cpo4prevE,@object
	.size		_ZN34_INTERNAL_8babac42_4_k_cu_328fda244cuda3std6ranges3__45__cpo4prevE,(_ZN34_INTERNAL_8babac42_4_k_cu_328fda244cuda3std6ranges3__45__cpo9iter_moveE - _ZN34_INTERNAL_8babac42_4_k_cu_328fda244cuda3std6ranges3__45__cpo4prevE)
_ZN34_INTERNAL_8babac42_4_k_cu_328fda244cuda3std6ranges3__45__cpo4prevE:
	.zero		1
	.type		_ZN34_INTERNAL_8babac42_4_k_cu_328fda244cuda3std6ranges3__45__cpo9iter_moveE,@object
	.size		_ZN34_INTERNAL_8babac42_4_k_cu_328fda244cuda3std6ranges3__45__cpo9iter_moveE,(_ZN34_INTERNAL_8babac42_4_k_cu_328fda246thrust24THRUST_300001_SM_1000_NS6system6detail10sequential3seqE - _ZN34_INTERNAL_8babac42_4_k_cu_328fda244cuda3std6ranges3__45__cpo9iter_moveE)
_ZN34_INTERNAL_8babac42_4_k_cu_328fda244cuda3std6ranges3__45__cpo9iter_moveE:
	.zero		1
	.type		_ZN34_INTERNAL_8babac42_4_k_cu_328fda246thrust24THRUST_300001_SM_1000_NS6system6detail10sequential3seqE,@object
	.size		_ZN34_INTERNAL_8babac42_4_k_cu_328fda246thrust24THRUST_300001_SM_1000_NS6system6detail10sequential3seqE,(.L_31 - _ZN34_INTERNAL_8babac42_4_k_cu_328fda246thrust24THRUST_300001_SM_1000_NS6system6detail10sequential3seqE)
_ZN34_INTERNAL_8babac42_4_k_cu_328fda246thrust24THRUST_300001_SM_1000_NS6system6detail10sequential3seqE:
	.zero		1
.L_31:


//--------------------- .nv.shared._ZN3cub18CUB_300001_SM_10006detail9transform16transform_kernelINS2_10policy_hubILb0EN4cuda3std3__45tupleIJN6thrust24THRUST_300001_SM_1000_NS6detail15normal_iteratorINSA_10device_ptrIKfEEEENSC_INSD_IfEEEEEEEE10policy1000EiNS7_4plusIfEESI_JPSE_PfEEEvT0_iT1_T2_DpNS2_10kernel_argIT3_EE --------------------------
	.section	.nv.shared._ZN3cub18CUB_300001_SM_10006detail9transform16transform_kernelINS2_10policy_hubILb0EN4cuda3std3__45tupleIJN6thrust24THRUST_300001_SM_1000_NS6detail15normal_iteratorINSA_10device_ptrIKfEEEENSC_INSD_IfEEEEEEEE10policy1000EiNS7_4plusIfEESI_JPSE_PfEEEvT0_iT1_T2_DpNS2_10kernel_argIT3_EE,"aw",@nobits
	.sectionflags	@""
	.align	128
.nv.shared._ZN3cub18CUB_300001_SM_10006detail9transform16transform_kernelINS2_10policy_hubILb0EN4cuda3std3__45tupleIJN6thrust24THRUST_300001_SM_1000_NS6detail15normal_iteratorINSA_10device_ptrIKfEEEENSC_INSD_IfEEEEEEEE10policy1000EiNS7_4plusIfEESI_JPSE_PfEEEvT0_iT1_T2_DpNS2_10kernel_argIT3_EE:
	.zero		1152


//--------------------- .nv.shared._ZN3cub18CUB_300001_SM_10006detail11EmptyKernelIvEEvv --------------------------
	.section	.nv.shared._ZN3cub18CUB_300001_SM_10006detail11EmptyKernelIvEEvv,"aw",@nobits
	.sectionflags	@""
	.align	128
	.zero		1024


//--------------------- .nv.shared._Z14compadd_kernelPfS_i --------------------------
	.section	.nv.shared._Z14compadd_kernelPfS_i,"aw",@nobits
	.sectionflags	@""
	.align	128
	.zero		1024


//--------------------- .nv.constant0._ZN3cub18CUB_300001_SM_10006detail9transform16transform_kernelINS2_10policy_hubILb0EN4cuda3std3__45tupleIJN6thrust24THRUST_300001_SM_1000_NS6detail15normal_iteratorINSA_10device_ptrIKfEEEENSC_INSD_IfEEEEEEEE10policy1000ElNS7_4plusIfEESI_JPSE_PfEEEvT0_iT1_T2_DpNS2_10kernel_argIT3_EE --------------------------
	.section	.nv.constant0._ZN3cub18CUB_300001_SM_10006detail9transform16transform_kernelINS2_10policy_hubILb0EN4cuda3std3__45tupleIJN6thrust24THRUST_300001_SM_1000_NS6detail15normal_iteratorINSA_10device_ptrIKfEEEENSC_INSD_IfEEEEEEEE10policy1000ElNS7_4plusIfEESI_JPSE_PfEEEvT0_iT1_T2_DpNS2_10kernel_argIT3_EE,"a",@progbits
	.sectionflags	@""
	.align	4
.nv.constant0._ZN3cub18CUB_300001_SM_10006detail9transform16transform_kernelINS2_10policy_hubILb0EN4cuda3std3__45tupleIJN6thrust24THRUST_300001_SM_1000_NS6detail15normal_iteratorINSA_10device_ptrIKfEEEENSC_INSD_IfEEEEEEEE10policy1000ElNS7_4plusIfEESI_JPSE_PfEEEvT0_iT1_T2_DpNS2_10kernel_argIT3_EE:
	.zero		952


//--------------------- .nv.constant0._ZN3cub18CUB_300001_SM_10006detail9transform16transform_kernelINS2_10policy_hubILb0EN4cuda3std3__45tupleIJN6thrust24THRUST_300001_SM_1000_NS6detail15normal_iteratorINSA_10device_ptrIKfEEEENSC_INSD_IfEEEEEEEE10policy1000EiNS7_4plusIfEESI_JPSE_PfEEEvT0_iT1_T2_DpNS2_10kernel_argIT3_EE --------------------------
	.section	.nv.constant0._ZN3cub18CUB_300001_SM_10006detail9transform16transform_kernelINS2_10policy_hubILb0EN4cuda3std3__45tupleIJN6thrust24THRUST_300001_SM_1000_NS6detail15normal_iteratorINSA_10device_ptrIKfEEEENSC_INSD_IfEEEEEEEE10policy1000EiNS7_4plusIfEESI_JPSE_PfEEEvT0_iT1_T2_DpNS2_10kernel_argIT3_EE,"a",@progbits
	.sectionflags	@""
	.align	4
.nv.constant0._ZN3cub18CUB_300001_SM_10006detail9transform16transform_kernelINS2_10policy_hubILb0EN4cuda3std3__45tupleIJN6thrust24THRUST_300001_SM_1000_NS6detail15normal_iteratorINSA_10device_ptrIKfEEEENSC_INSD_IfEEEEEEEE10policy1000EiNS7_4plusIfEESI_JPSE_PfEEEvT0_iT1_T2_DpNS2_10kernel_argIT3_EE:
	.zero		952


//--------------------- .nv.constant0._ZN3cub18CUB_300001_SM_10006detail11EmptyKernelIvEEvv --------------------------
	.section	.nv.constant0._ZN3cub18CUB_300001_SM_10006detail11EmptyKernelIvEEvv,"a",@progbits
	.sectionflags	@""
	.align	4
.nv.constant0._ZN3cub18CUB_300001_SM_10006detail11EmptyKernelIvEEvv:
	.zero		896


//--------------------- .nv.constant0._Z14compadd_kernelPfS_i --------------------------
	.section	.nv.constant0._Z14compadd_kernelPfS_i,"a",@progbits
	.sectionflags	@""
	.align	4
.nv.constant0._Z14compadd_kernelPfS_i:
	.zero		916


//--------------------- SYMBOLS --------------------------

	.type		.nv.reservedSmem.offset0,@object
	.size		.nv.reservedSmem.offset0,0x4
	.type		.nv.reservedSmem.cap,@object
	.size		.nv.reservedSmem.cap,0x4
